//
// Generated by NVIDIA NVVM Compiler
//
// Compiler Build ID: CL-36424714
// Cuda compilation tools, release 13.0, V13.0.88
// Based on NVVM 20.0.0
//

.version 9.0
.target sm_100
.address_size 64

	// .globl	_Z10crt_kernelPKmS0_PKoS0_PmS3_ii

.visible .entry _Z10crt_kernelPKmS0_PKoS0_PmS3_ii(
	.param .u64 .ptr .align 1 _Z10crt_kernelPKmS0_PKoS0_PmS3_ii_param_0,
	.param .u64 .ptr .align 1 _Z10crt_kernelPKmS0_PKoS0_PmS3_ii_param_1,
	.param .u64 .ptr .align 1 _Z10crt_kernelPKmS0_PKoS0_PmS3_ii_param_2,
	.param .u64 .ptr .align 1 _Z10crt_kernelPKmS0_PKoS0_PmS3_ii_param_3,
	.param .u64 .ptr .align 1 _Z10crt_kernelPKmS0_PKoS0_PmS3_ii_param_4,
	.param .u64 .ptr .align 1 _Z10crt_kernelPKmS0_PKoS0_PmS3_ii_param_5,
	.param .u32 _Z10crt_kernelPKmS0_PKoS0_PmS3_ii_param_6,
	.param .u32 _Z10crt_kernelPKmS0_PKoS0_PmS3_ii_param_7
)
{
	.local .align 16 .b8 	__local_depot0[64];
	.reg .b64 	%SP;
	.reg .b64 	%SPL;
	.reg .pred 	%p<46>;
	.reg .b16 	%rs<4>;
	.reg .b32 	%r<528>;
	.reg .b32 	%f<3>;
	.reg .b64 	%rd<273>;

	mov.u64 	%SPL, __local_depot0;
	ld.param.u64 	%rd52, [_Z10crt_kernelPKmS0_PKoS0_PmS3_ii_param_0];
	ld.param.u64 	%rd53, [_Z10crt_kernelPKmS0_PKoS0_PmS3_ii_param_1];
	ld.param.u64 	%rd57, [_Z10crt_kernelPKmS0_PKoS0_PmS3_ii_param_2];
	ld.param.u64 	%rd54, [_Z10crt_kernelPKmS0_PKoS0_PmS3_ii_param_3];
	ld.param.u64 	%rd56, [_Z10crt_kernelPKmS0_PKoS0_PmS3_ii_param_5];
	ld.param.u32 	%r117, [_Z10crt_kernelPKmS0_PKoS0_PmS3_ii_param_6];
	ld.param.u32 	%r118, [_Z10crt_kernelPKmS0_PKoS0_PmS3_ii_param_7];
	cvta.to.global.u64 	%rd1, %rd57;
	add.u64 	%rd2, %SPL, 0;
	mov.u32 	%r119, %ctaid.x;
	mov.u32 	%r120, %ntid.x;
	mov.u32 	%r121, %tid.x;
	mad.lo.s32 	%r1, %r119, %r120, %r121;
	setp.ge.s32 	%p5, %r1, %r118;
	@%p5 bra 	$L__BB0_18;
	cvta.to.global.u64 	%rd59, %rd52;
	mul.wide.s32 	%rd60, %r1, 8;
	add.s64 	%rd3, %rd59, %rd60;
	ld.global.nc.u64 	%rd61, [%rd3];
	st.local.u64 	[%rd2], %rd61;
	setp.lt.s32 	%p6, %r117, 2;
	@%p6 bra 	$L__BB0_5;
	cvta.to.global.u64 	%rd4, %rd53;
	cvta.to.global.u64 	%rd5, %rd54;
	mov.b32 	%r486, 1;
$L__BB0_3:
	mul.lo.s32 	%r123, %r486, %r118;
	mul.wide.s32 	%rd62, %r123, 8;
	add.s64 	%rd63, %rd3, %rd62;
	ld.global.nc.u64 	%rd8, [%rd63];
	mul.wide.u32 	%rd64, %r486, 8;
	add.s64 	%rd65, %rd4, %rd64;
	ld.global.nc.u64 	%rd9, [%rd65];
	or.b64  	%rd66, %rd8, %rd9;
	and.b64  	%rd67, %rd66, -4294967296;
	setp.ne.s64 	%p7, %rd67, 0;
	@%p7 bra 	$L__BB0_19;
	cvt.u32.u64 	%r124, %rd9;
	cvt.u32.u64 	%r125, %rd8;
	rem.u32 	%r126, %r125, %r124;
	cvt.u64.u32 	%rd253, %r126;
	bra.uni 	$L__BB0_20;
$L__BB0_5:
	setp.lt.s32 	%p35, %r117, 1;
	mov.b64 	%rd271, 0;
	mov.u64 	%rd272, %rd271;
	@%p35 bra 	$L__BB0_17;
	and.b32  	%r2, %r117, 7;
	setp.lt.u32 	%p36, %r117, 8;
	mov.b64 	%rd271, 0;
	mov.b32 	%r526, 0;
	@%p36 bra 	$L__BB0_9;
	and.b32  	%r526, %r117, 2147483640;
	neg.s32 	%r524, %r526;
	add.s64 	%rd256, %rd2, 32;
	add.s64 	%rd255, %rd1, 64;
	mov.b64 	%rd271, 0;
	mov.u64 	%rd272, %rd271;
$L__BB0_8:
	.pragma "nounroll";
	ld.local.v2.u64 	{%rd120, %rd121}, [%rd256+-32];
	ld.global.nc.v2.u64 	{%rd122, %rd123}, [%rd255+-64];
	mul.hi.u64 	%rd124, %rd122, %rd120;
	mad.lo.s64 	%rd125, %rd123, %rd120, %rd124;
	mul.lo.s64 	%rd126, %rd122, %rd120;
	add.cc.s64 	%rd127, %rd126, %rd271;
	addc.cc.s64 	%rd128, %rd125, %rd272;
	ld.global.nc.v2.u64 	{%rd129, %rd130}, [%rd255+-48];
	mul.hi.u64 	%rd131, %rd129, %rd121;
	mad.lo.s64 	%rd132, %rd130, %rd121, %rd131;
	mul.lo.s64 	%rd133, %rd129, %rd121;
	add.cc.s64 	%rd134, %rd133, %rd127;
	addc.cc.s64 	%rd135, %rd132, %rd128;
	ld.local.v2.u64 	{%rd136, %rd137}, [%rd256+-16];
	ld.global.nc.v2.u64 	{%rd138, %rd139}, [%rd255+-32];
	mul.hi.u64 	%rd140, %rd138, %rd136;
	mad.lo.s64 	%rd141, %rd139, %rd136, %rd140;
	mul.lo.s64 	%rd142, %rd138, %rd136;
	add.cc.s64 	%rd143, %rd142, %rd134;
	addc.cc.s64 	%rd144, %rd141, %rd135;
	ld.global.nc.v2.u64 	{%rd145, %rd146}, [%rd255+-16];
	mul.hi.u64 	%rd147, %rd145, %rd137;
	mad.lo.s64 	%rd148, %rd146, %rd137, %rd147;
	mul.lo.s64 	%rd149, %rd145, %rd137;
	add.cc.s64 	%rd150, %rd149, %rd143;
	addc.cc.s64 	%rd151, %rd148, %rd144;
	ld.local.v2.u64 	{%rd152, %rd153}, [%rd256];
	ld.global.nc.v2.u64 	{%rd154, %rd155}, [%rd255];
	mul.hi.u64 	%rd156, %rd154, %rd152;
	mad.lo.s64 	%rd157, %rd155, %rd152, %rd156;
	mul.lo.s64 	%rd158, %rd154, %rd152;
	add.cc.s64 	%rd159, %rd158, %rd150;
	addc.cc.s64 	%rd160, %rd157, %rd151;
	ld.global.nc.v2.u64 	{%rd161, %rd162}, [%rd255+16];
	mul.hi.u64 	%rd163, %rd161, %rd153;
	mad.lo.s64 	%rd164, %rd162, %rd153, %rd163;
	mul.lo.s64 	%rd165, %rd161, %rd153;
	add.cc.s64 	%rd166, %rd165, %rd159;
	addc.cc.s64 	%rd167, %rd164, %rd160;
	ld.local.v2.u64 	{%rd168, %rd169}, [%rd256+16];
	ld.global.nc.v2.u64 	{%rd170, %rd171}, [%rd255+32];
	mul.hi.u64 	%rd172, %rd170, %rd168;
	mad.lo.s64 	%rd173, %rd171, %rd168, %rd172;
	mul.lo.s64 	%rd174, %rd170, %rd168;
	add.cc.s64 	%rd175, %rd174, %rd166;
	addc.cc.s64 	%rd176, %rd173, %rd167;
	ld.global.nc.v2.u64 	{%rd177, %rd178}, [%rd255+48];
	mul.hi.u64 	%rd179, %rd177, %rd169;
	mad.lo.s64 	%rd180, %rd178, %rd169, %rd179;
	mul.lo.s64 	%rd181, %rd177, %rd169;
	add.cc.s64 	%rd271, %rd181, %rd175;
	addc.cc.s64 	%rd272, %rd180, %rd176;
	add.s32 	%r524, %r524, 8;
	add.s64 	%rd256, %rd256, 64;
	add.s64 	%rd255, %rd255, 128;
	setp.ne.s32 	%p37, %r524, 0;
	@%p37 bra 	$L__BB0_8;
$L__BB0_9:
	setp.eq.s32 	%p38, %r2, 0;
	@%p38 bra 	$L__BB0_17;
	and.b32  	%r112, %r117, 3;
	setp.lt.u32 	%p39, %r2, 4;
	@%p39 bra 	$L__BB0_12;
	mul.wide.u32 	%rd183, %r526, 8;
	add.s64 	%rd184, %rd2, %rd183;
	ld.local.u64 	%rd185, [%rd184];
	mul.wide.u32 	%rd186, %r526, 16;
	add.s64 	%rd187, %rd1, %rd186;
	ld.global.nc.v2.u64 	{%rd188, %rd189}, [%rd187];
	mul.hi.u64 	%rd190, %rd188, %rd185;
	mad.lo.s64 	%rd191, %rd189, %rd185, %rd190;
	mul.lo.s64 	%rd192, %rd188, %rd185;
	add.cc.s64 	%rd193, %rd192, %rd271;
	addc.cc.s64 	%rd194, %rd191, %rd272;
	ld.local.u64 	%rd195, [%rd184+8];
	ld.global.nc.v2.u64 	{%rd196, %rd197}, [%rd187+16];
	mul.hi.u64 	%rd198, %rd196, %rd195;
	mad.lo.s64 	%rd199, %rd197, %rd195, %rd198;
	mul.lo.s64 	%rd200, %rd196, %rd195;
	add.cc.s64 	%rd201, %rd200, %rd193;
	addc.cc.s64 	%rd202, %rd199, %rd194;
	ld.local.u64 	%rd203, [%rd184+16];
	ld.global.nc.v2.u64 	{%rd204, %rd205}, [%rd187+32];
	mul.hi.u64 	%rd206, %rd204, %rd203;
	mad.lo.s64 	%rd207, %rd205, %rd203, %rd206;
	mul.lo.s64 	%rd208, %rd204, %rd203;
	add.cc.s64 	%rd209, %rd208, %rd201;
	addc.cc.s64 	%rd210, %rd207, %rd202;
	ld.local.u64 	%rd211, [%rd184+24];
	ld.global.nc.v2.u64 	{%rd212, %rd213}, [%rd187+48];
	mul.hi.u64 	%rd214, %rd212, %rd211;
	mad.lo.s64 	%rd215, %rd213, %rd211, %rd214;
	mul.lo.s64 	%rd216, %rd212, %rd211;
	add.cc.s64 	%rd271, %rd216, %rd209;
	addc.cc.s64 	%rd272, %rd215, %rd210;
	add.s32 	%r526, %r526, 4;
$L__BB0_12:
	setp.eq.s32 	%p40, %r112, 0;
	@%p40 bra 	$L__BB0_17;
	setp.eq.s32 	%p41, %r112, 1;
	@%p41 bra 	$L__BB0_15;
	mul.wide.u32 	%rd218, %r526, 8;
	add.s64 	%rd219, %rd2, %rd218;
	ld.local.u64 	%rd220, [%rd219];
	mul.wide.u32 	%rd221, %r526, 16;
	add.s64 	%rd222, %rd1, %rd221;
	ld.global.nc.v2.u64 	{%rd223, %rd224}, [%rd222];
	mul.hi.u64 	%rd225, %rd223, %rd220;
	mad.lo.s64 	%rd226, %rd224, %rd220, %rd225;
	mul.lo.s64 	%rd227, %rd223, %rd220;
	add.cc.s64 	%rd228, %rd227, %rd271;
	addc.cc.s64 	%rd229, %rd226, %rd272;
	ld.local.u64 	%rd230, [%rd219+8];
	ld.global.nc.v2.u64 	{%rd231, %rd232}, [%rd222+16];
	mul.hi.u64 	%rd233, %rd231, %rd230;
	mad.lo.s64 	%rd234, %rd232, %rd230, %rd233;
	mul.lo.s64 	%rd235, %rd231, %rd230;
	add.cc.s64 	%rd271, %rd235, %rd228;
	addc.cc.s64 	%rd272, %rd234, %rd229;
	add.s32 	%r526, %r526, 2;
$L__BB0_15:
	and.b32  	%r485, %r117, 1;
	setp.eq.b32 	%p42, %r485, 1;
	not.pred 	%p43, %p42;
	@%p43 bra 	$L__BB0_17;
	mul.wide.u32 	%rd236, %r526, 8;
	add.s64 	%rd237, %rd2, %rd236;
	ld.local.u64 	%rd238, [%rd237];
	mul.wide.u32 	%rd239, %r526, 16;
	add.s64 	%rd240, %rd1, %rd239;
	ld.global.nc.v2.u64 	{%rd241, %rd242}, [%rd240];
	mul.hi.u64 	%rd243, %rd241, %rd238;
	mad.lo.s64 	%rd244, %rd242, %rd238, %rd243;
	mul.lo.s64 	%rd245, %rd241, %rd238;
	add.cc.s64 	%rd271, %rd245, %rd271;
	addc.cc.s64 	%rd272, %rd244, %rd272;
$L__BB0_17:
	ld.param.u64 	%rd251, [_Z10crt_kernelPKmS0_PKoS0_PmS3_ii_param_4];
	cvta.to.global.u64 	%rd246, %rd251;
	mul.wide.s32 	%rd247, %r1, 8;
	add.s64 	%rd248, %rd246, %rd247;
	st.global.u64 	[%rd248], %rd271;
	cvta.to.global.u64 	%rd249, %rd56;
	add.s64 	%rd250, %rd249, %rd247;
	st.global.u64 	[%rd250], %rd272;
$L__BB0_18:
	ret;
$L__BB0_19:
	rem.u64 	%rd253, %rd8, %rd9;
$L__BB0_20:
	shr.u64 	%rd68, %rd9, 32;
	setp.lt.u64 	%p8, %rd9, 4294967296;
	selp.b64 	%rd69, %rd9, %rd68, %p8;
	cvt.u32.u64 	%r128, %rd69;
	max.u64 	%rd70, %rd9, 4294967296;
	cvt.u32.u64 	%r129, %rd70;
	selp.b32 	%r130, 96, 64, %p8;
	clz.b32 	%r5, %r128;
	add.s32 	%r6, %r5, %r130;
	shf.l.wrap.b32 	%r7, %r129, %r128, %r5;
	and.b32  	%r8, %r5, 31;
	shl.b32 	%r9, %r129, %r8;
	neg.s32 	%r131, %r7;
	cvt.u64.u32 	%rd71, %r131;
	shl.b64 	%rd72, %rd71, 32;
	cvt.u64.u32 	%rd73, %r9;
	mov.b32 	%r132, 17185;
	mov.b32 	%r133, 63;
	prmt.b32 	%r134, %r7, %r133, %r132;
	mov.b32 	%f1, %r134;
	rcp.approx.f32 	%f2, %f1;
	mov.b32 	%r135, %f2;
	shl.b32 	%r136, %r135, 9;
	add.s32 	%r10, %r136, -512;
	mul.hi.u32 	%r137, %r10, %r9;
	cvt.u64.u32 	%rd74, %r137;
	mul.wide.u32 	%rd75, %r7, %r10;
	add.s64 	%rd76, %rd75, %rd73;
	add.s64 	%rd77, %rd76, %rd74;
	sub.s64 	%rd78, %rd72, %rd77;
	cvt.u32.u64 	%r11, %rd78;
	{ .reg .b32 tmp; mov.b64 {tmp, %r12}, %rd78; }
	setp.gt.s64 	%p9, %rd78, -1;
	selp.b32 	%r13, %r10, 0, %p9;
	shr.u64 	%rd79, %rd78, 63;
	cvt.u32.u64 	%r138, %rd79;
	xor.b32  	%r14, %r138, 1;
	cvt.u16.u32 	%rs3, %r6;
	and.b16  	%rs1, %rs3, 32;
	and.b16  	%rs2, %rs3, 64;
	mov.b32 	%r487, 0;
$L__BB0_21:
	mul.wide.u32 	%rd80, %r487, 8;
	add.s64 	%rd81, %rd2, %rd80;
	ld.local.u64 	%rd82, [%rd81];
	mul.wide.u32 	%rd83, %r487, 16;
	add.s64 	%rd84, %rd1, %rd83;
	ld.global.nc.v2.u64 	{%rd85, %rd86}, [%rd84];
	mul.hi.u64 	%rd87, %rd85, %rd82;
	mad.lo.s64 	%rd88, %rd86, %rd82, %rd87;
	mul.lo.s64 	%rd89, %rd85, %rd82;
	cvt.u32.u64 	%r179, %rd89;
	{ .reg .b32 tmp; mov.b64 {tmp, %r180}, %rd89; }
	cvt.u32.u64 	%r181, %rd88;
	{ .reg .b32 tmp; mov.b64 {tmp, %r182}, %rd88; }
	shl.b32 	%r493, %r179, %r8;
	shf.l.wrap.b32 	%r492, %r179, %r180, %r5;
	shf.l.wrap.b32 	%r491, %r180, %r181, %r5;
	shf.l.wrap.b32 	%r490, %r181, %r182, %r5;
	mov.b32 	%r488, 0;
	shf.l.wrap.b32 	%r489, %r182, %r488, %r5;
	mov.b32 	%r142, -2147483648;
	// begin inline asm
	mad.hi.cc.u32 %r139,%r10,%r11,%r142;
	// end inline asm
	// begin inline asm
	addc.u32 %r143,%r488,%r488;
	// end inline asm
	// begin inline asm
	mad.lo.cc.u32 %r146,%r10,%r12,%r139;
	// end inline asm
	// begin inline asm
	madc.hi.u32 %r150,%r10,%r12,%r143;
	// end inline asm
	// begin inline asm
	add.cc.u32 %r154,%r146,%r11;
	// end inline asm
	// begin inline asm
	addc.cc.u32 %r157,%r150,%r12;
	// end inline asm
	// begin inline asm
	addc.u32 %r160,%r488,%r488;
	// end inline asm
	// begin inline asm
	add.cc.u32 %r163,%r157,%r13;
	// end inline asm
	// begin inline asm
	addc.u32 %r166,%r160,%r14;
	// end inline asm
	setp.eq.s32 	%p10, %r166, 2;
	selp.b32 	%r183, -1, %r163, %p10;
	mul.hi.u32 	%r184, %r183, %r9;
	cvt.u64.u32 	%rd90, %r184;
	mul.wide.u32 	%rd91, %r183, %r7;
	add.s64 	%rd92, %rd91, %rd90;
	cvt.u32.u64 	%r170, %rd92;
	{ .reg .b32 tmp; mov.b64 {tmp, %r173}, %rd92; }
	// begin inline asm
	add.cc.u32 %r169,%r170,%r9;
	// end inline asm
	// begin inline asm
	addc.cc.u32 %r172,%r173,%r7;
	// end inline asm
	// begin inline asm
	addc.u32 %r175,%r488,%r488;
	// end inline asm
	setp.eq.s32 	%p11, %r175, 0;
	min.u32 	%r185, %r183, -2;
	add.s32 	%r186, %r185, 1;
	selp.b32 	%r21, %r186, %r183, %p11;
$L__BB0_22:
	.pragma "nounroll";
	// begin inline asm
	sub.cc.u32 %r187,%r491,%r9;
	// end inline asm
	// begin inline asm
	subc.cc.u32 %r190,%r490,%r7;
	// end inline asm
	mov.b32 	%r195, -2;
	// begin inline asm
	subc.u32 %r193,%r489,%r195;
	// end inline asm
	// begin inline asm
	mad.hi.u32 %r196,%r489,%r21,%r193;
	// end inline asm
	setp.lt.u32 	%p13, %r196, %r489;
	selp.b32 	%r498, -1, %r196, %p13;
	mov.b32 	%r227, 0;
	// begin inline asm
	mad.lo.cc.u32 %r200,%r498,%r9,%r227;
	// end inline asm
	// begin inline asm
	madc.hi.u32 %r204,%r498,%r9,%r227;
	// end inline asm
	// begin inline asm
	mad.lo.cc.u32 %r208,%r498,%r7,%r204;
	// end inline asm
	// begin inline asm
	madc.hi.u32 %r212,%r498,%r7,%r227;
	// end inline asm
	// begin inline asm
	sub.cc.u32 %r499,%r491,%r200;
	// end inline asm
	// begin inline asm
	subc.cc.u32 %r500,%r490,%r208;
	// end inline asm
	// begin inline asm
	subc.cc.u32 %r501,%r489,%r212;
	// end inline asm
	// begin inline asm
	addc.u32 %r225,%r227,%r227;
	// end inline asm
	setp.ne.s32 	%p14, %r225, 0;
	mov.pred 	%p44, 0;
	@%p14 bra 	$L__BB0_24;
	// begin inline asm
	add.cc.u32 %r499,%r499,%r9;
	// end inline asm
	// begin inline asm
	addc.cc.u32 %r500,%r500,%r7;
	// end inline asm
	mov.b32 	%r239, 0;
	// begin inline asm
	addc.cc.u32 %r501,%r501,%r239;
	// end inline asm
	// begin inline asm
	addc.u32 %r237,%r239,%r239;
	// end inline asm
	add.s32 	%r498, %r498, -1;
	setp.eq.s32 	%p44, %r237, 0;
$L__BB0_24:
	not.pred 	%p15, %p44;
	@%p15 bra 	$L__BB0_26;
	// begin inline asm
	add.cc.u32 %r499,%r499,%r9;
	// end inline asm
	// begin inline asm
	addc.cc.u32 %r500,%r500,%r7;
	// end inline asm
	mov.b32 	%r248, 0;
	// begin inline asm
	addc.u32 %r501,%r501,%r248;
	// end inline asm
	add.s32 	%r498, %r498, -1;
$L__BB0_26:
	mov.b32 	%r282, 0;
	// begin inline asm
	mad.lo.cc.u32 %r249,%r498,%r282,%r282;
	// end inline asm
	// begin inline asm
	madc.hi.u32 %r253,%r498,%r282,%r282;
	// end inline asm
	// begin inline asm
	mad.lo.cc.u32 %r257,%r498,%r282,%r253;
	// end inline asm
	// begin inline asm
	madc.hi.u32 %r261,%r498,%r282,%r282;
	// end inline asm
	// begin inline asm
	sub.cc.u32 %r502,%r493,%r249;
	// end inline asm
	// begin inline asm
	subc.cc.u32 %r491,%r492,%r257;
	// end inline asm
	// begin inline asm
	subc.cc.u32 %r490,%r499,%r261;
	// end inline asm
	// begin inline asm
	subc.cc.u32 %r489,%r500,%r282;
	// end inline asm
	// begin inline asm
	subc.cc.u32 %r277,%r501,%r282;
	// end inline asm
	// begin inline asm
	subc.u32 %r280,%r282,%r282;
	// end inline asm
	setp.ne.s32 	%p16, %r280, -1;
	@%p16 bra 	$L__BB0_28;
	mov.b32 	%r288, 0;
	// begin inline asm
	add.cc.u32 %r502,%r502,%r288;
	// end inline asm
	// begin inline asm
	addc.cc.u32 %r491,%r491,%r288;
	// end inline asm
	// begin inline asm
	addc.cc.u32 %r490,%r490,%r9;
	// end inline asm
	// begin inline asm
	addc.u32 %r489,%r489,%r7;
	// end inline asm
$L__BB0_28:
	add.s32 	%r488, %r488, 32;
	setp.le.u32 	%p17, %r488, %r6;
	mov.b32 	%r493, 0;
	mov.u32 	%r492, %r502;
	@%p17 bra 	$L__BB0_22;
	setp.eq.s32 	%p18, %r6, 128;
	setp.eq.s16 	%p19, %rs2, 0;
	setp.eq.s16 	%p20, %rs1, 0;
	shf.r.wrap.b32 	%r296, %r502, %r491, %r5;
	shf.r.wrap.b32 	%r297, %r491, %r490, %r5;
	shf.r.wrap.b32 	%r298, %r490, %r489, %r5;
	mov.b32 	%r299, 0;
	shf.r.wrap.b32 	%r300, %r489, %r299, %r5;
	selp.b32 	%r301, %r296, %r297, %p20;
	selp.b32 	%r302, %r297, %r298, %p20;
	selp.b32 	%r303, %r298, %r300, %p20;
	selp.b32 	%r304, %r300, 0, %p20;
	selp.b32 	%r305, %r301, %r303, %p19;
	selp.b32 	%r306, %r302, %r304, %p19;
	selp.b32 	%r307, -1, %r306, %p18;
	selp.b32 	%r308, -1, %r305, %p18;
	neg.s32 	%r309, %r307;
	cvt.u64.u32 	%rd93, %r309;
	shl.b64 	%rd94, %rd93, 32;
	cvt.u64.u32 	%rd95, %r308;
	add.s64 	%rd96, %rd9, %rd253;
	sub.s64 	%rd97, %rd96, %rd95;
	add.s64 	%rd14, %rd97, %rd94;
	or.b64  	%rd98, %rd14, %rd9;
	and.b64  	%rd99, %rd98, -4294967296;
	setp.ne.s64 	%p21, %rd99, 0;
	@%p21 bra 	$L__BB0_31;
	cvt.u32.u64 	%r310, %rd9;
	cvt.u32.u64 	%r311, %rd14;
	rem.u32 	%r312, %r311, %r310;
	cvt.u64.u32 	%rd253, %r312;
	bra.uni 	$L__BB0_32;
$L__BB0_31:
	rem.u64 	%rd253, %rd14, %rd9;
$L__BB0_32:
	add.s32 	%r487, %r487, 1;
	setp.ne.s32 	%p22, %r487, %r486;
	@%p22 bra 	$L__BB0_21;
	mul.wide.u32 	%rd100, %r486, 8;
	add.s64 	%rd101, %rd5, %rd100;
	ld.global.nc.u64 	%rd102, [%rd101];
	mul.lo.s64 	%rd103, %rd102, %rd253;
	cvt.u32.u64 	%r353, %rd103;
	{ .reg .b32 tmp; mov.b64 {tmp, %r354}, %rd103; }
	mul.hi.u64 	%rd104, %rd102, %rd253;
	cvt.u32.u64 	%r355, %rd104;
	{ .reg .b32 tmp; mov.b64 {tmp, %r356}, %rd104; }
	shl.b32 	%r511, %r353, %r8;
	shf.l.wrap.b32 	%r510, %r353, %r354, %r5;
	shf.l.wrap.b32 	%r509, %r354, %r355, %r5;
	shf.l.wrap.b32 	%r508, %r355, %r356, %r5;
	mov.b32 	%r506, 0;
	shf.l.wrap.b32 	%r507, %r356, %r506, %r5;
	mov.b32 	%r316, -2147483648;
	// begin inline asm
	mad.hi.cc.u32 %r313,%r10,%r11,%r316;
	// end inline asm
	// begin inline asm
	addc.u32 %r317,%r506,%r506;
	// end inline asm
	// begin inline asm
	mad.lo.cc.u32 %r320,%r10,%r12,%r313;
	// end inline asm
	// begin inline asm
	madc.hi.u32 %r324,%r10,%r12,%r317;
	// end inline asm
	// begin inline asm
	add.cc.u32 %r328,%r320,%r11;
	// end inline asm
	// begin inline asm
	addc.cc.u32 %r331,%r324,%r12;
	// end inline asm
	// begin inline asm
	addc.u32 %r334,%r506,%r506;
	// end inline asm
	// begin inline asm
	add.cc.u32 %r337,%r331,%r13;
	// end inline asm
	// begin inline asm
	addc.u32 %r340,%r334,%r14;
	// end inline asm
	setp.eq.s32 	%p23, %r340, 2;
	selp.b32 	%r357, -1, %r337, %p23;
	mul.hi.u32 	%r358, %r357, %r9;
	cvt.u64.u32 	%rd105, %r358;
	mul.wide.u32 	%rd106, %r357, %r7;
	add.s64 	%rd107, %rd106, %rd105;
	cvt.u32.u64 	%r344, %rd107;
	{ .reg .b32 tmp; mov.b64 {tmp, %r347}, %rd107; }
	// begin inline asm
	add.cc.u32 %r343,%r344,%r9;
	// end inline asm
	// begin inline asm
	addc.cc.u32 %r346,%r347,%r7;
	// end inline asm
	// begin inline asm
	addc.u32 %r349,%r506,%r506;
	// end inline asm
	setp.eq.s32 	%p24, %r349, 0;
	min.u32 	%r359, %r357, -2;
	add.s32 	%r360, %r359, 1;
	selp.b32 	%r67, %r360, %r357, %p24;
$L__BB0_34:
	.pragma "nounroll";
	// begin inline asm
	sub.cc.u32 %r361,%r509,%r9;
	// end inline asm
	// begin inline asm
	subc.cc.u32 %r364,%r508,%r7;
	// end inline asm
	mov.b32 	%r369, -2;
	// begin inline asm
	subc.u32 %r367,%r507,%r369;
	// end inline asm
	// begin inline asm
	mad.hi.u32 %r370,%r507,%r67,%r367;
	// end inline asm
	setp.lt.u32 	%p26, %r370, %r507;
	selp.b32 	%r516, -1, %r370, %p26;
	mov.b32 	%r401, 0;
	// begin inline asm
	mad.lo.cc.u32 %r374,%r516,%r9,%r401;
	// end inline asm
	// begin inline asm
	madc.hi.u32 %r378,%r516,%r9,%r401;
	// end inline asm
	// begin inline asm
	mad.lo.cc.u32 %r382,%r516,%r7,%r378;
	// end inline asm
	// begin inline asm
	madc.hi.u32 %r386,%r516,%r7,%r401;
	// end inline asm
	// begin inline asm
	sub.cc.u32 %r517,%r509,%r374;
	// end inline asm
	// begin inline asm
	subc.cc.u32 %r518,%r508,%r382;
	// end inline asm
	// begin inline asm
	subc.cc.u32 %r519,%r507,%r386;
	// end inline asm
	// begin inline asm
	addc.u32 %r399,%r401,%r401;
	// end inline asm
	setp.ne.s32 	%p27, %r399, 0;
	mov.pred 	%p45, 0;
	@%p27 bra 	$L__BB0_36;
	// begin inline asm
	add.cc.u32 %r517,%r517,%r9;
	// end inline asm
	// begin inline asm
	addc.cc.u32 %r518,%r518,%r7;
	// end inline asm
	mov.b32 	%r413, 0;
	// begin inline asm
	addc.cc.u32 %r519,%r519,%r413;
	// end inline asm
	// begin inline asm
	addc.u32 %r411,%r413,%r413;
	// end inline asm
	add.s32 	%r516, %r516, -1;
	setp.eq.s32 	%p45, %r411, 0;
$L__BB0_36:
	not.pred 	%p28, %p45;
	@%p28 bra 	$L__BB0_38;
	// begin inline asm
	add.cc.u32 %r517,%r517,%r9;
	// end inline asm
	// begin inline asm
	addc.cc.u32 %r518,%r518,%r7;
	// end inline asm
	mov.b32 	%r422, 0;
	// begin inline asm
	addc.u32 %r519,%r519,%r422;
	// end inline asm
	add.s32 	%r516, %r516, -1;
$L__BB0_38:
	mov.b32 	%r456, 0;
	// begin inline asm
	mad.lo.cc.u32 %r423,%r516,%r456,%r456;
	// end inline asm
	// begin inline asm
	madc.hi.u32 %r427,%r516,%r456,%r456;
	// end inline asm
	// begin inline asm
	mad.lo.cc.u32 %r431,%r516,%r456,%r427;
	// end inline asm
	// begin inline asm
	madc.hi.u32 %r435,%r516,%r456,%r456;
	// end inline asm
	// begin inline asm
	sub.cc.u32 %r520,%r511,%r423;
	// end inline asm
	// begin inline asm
	subc.cc.u32 %r509,%r510,%r431;
	// end inline asm
	// begin inline asm
	subc.cc.u32 %r508,%r517,%r435;
	// end inline asm
	// begin inline asm
	subc.cc.u32 %r507,%r518,%r456;
	// end inline asm
	// begin inline asm
	subc.cc.u32 %r451,%r519,%r456;
	// end inline asm
	// begin inline asm
	subc.u32 %r454,%r456,%r456;
	// end inline asm
	setp.ne.s32 	%p29, %r454, -1;
	@%p29 bra 	$L__BB0_40;
	mov.b32 	%r462, 0;
	// begin inline asm
	add.cc.u32 %r520,%r520,%r462;
	// end inline asm
	// begin inline asm
	addc.cc.u32 %r509,%r509,%r462;
	// end inline asm
	// begin inline asm
	addc.cc.u32 %r508,%r508,%r9;
	// end inline asm
	// begin inline asm
	addc.u32 %r507,%r507,%r7;
	// end inline asm
$L__BB0_40:
	add.s32 	%r506, %r506, 32;
	setp.le.u32 	%p30, %r506, %r6;
	mov.b32 	%r511, 0;
	mov.u32 	%r510, %r520;
	@%p30 bra 	$L__BB0_34;
	setp.eq.s32 	%p31, %r6, 128;
	setp.eq.s16 	%p32, %rs2, 0;
	setp.eq.s16 	%p33, %rs1, 0;
	shf.r.wrap.b32 	%r470, %r520, %r509, %r5;
	shf.r.wrap.b32 	%r471, %r509, %r508, %r5;
	shf.r.wrap.b32 	%r472, %r508, %r507, %r5;
	mov.b32 	%r473, 0;
	shf.r.wrap.b32 	%r474, %r507, %r473, %r5;
	selp.b32 	%r475, %r470, %r471, %p33;
	selp.b32 	%r476, %r471, %r472, %p33;
	selp.b32 	%r477, %r472, %r474, %p33;
	selp.b32 	%r478, %r474, 0, %p33;
	selp.b32 	%r479, %r475, %r477, %p32;
	selp.b32 	%r480, %r476, %r478, %p32;
	selp.b32 	%r481, -1, %r480, %p31;
	selp.b32 	%r482, -1, %r479, %p31;
	cvt.u64.u32 	%rd108, %r481;
	shl.b64 	%rd109, %rd108, 32;
	cvt.u64.u32 	%rd110, %r482;
	or.b64  	%rd111, %rd109, %rd110;
	add.s64 	%rd113, %rd2, %rd100;
	st.local.u64 	[%rd113], %rd111;
	add.s32 	%r486, %r486, 1;
	setp.eq.s32 	%p34, %r486, %r117;
	@%p34 bra 	$L__BB0_5;
	bra.uni 	$L__BB0_3;

}


// ===== COMPILED SASS (sm_100) =====

	.target	sm_100

	.elftype	@"ET_EXEC"


//--------------------- .note.nv.tkinfo           --------------------------
	.section	.note.nv.tkinfo,"",@"SHT_NOTE"
	.sectionflags	@"SHF_NOTE_NV_TKINFO"
	.tkinfo
        /*0018*/ 	.word	0x00000002
        /*0030*/ 	.string	""
        /*0030*/ 	.string	"ptxas"
        /*0030*/ 	.string	"Cuda compilation tools, release 13.0, V13.0.88"
        /*0030*/ 	.string	"Build cuda_13.0.r13.0/compiler.36424714_0"
        /*0030*/ 	.string	"-arch sm_100 -m 64 "



//--------------------- .note.nv.cuinfo           --------------------------
	.section	.note.nv.cuinfo,"",@"SHT_NOTE"
	.sectionflags	@"SHF_NOTE_NV_CUINFO"
        /*0018*/ 	.short	0x0002
        /*001a*/ 	.short	0x0064
        /*001c*/ 	.short	0x0082
	.zero		2


//--------------------- .nv.info                  --------------------------
	.section	.nv.info,"",@"SHT_CUDA_INFO"
	.align	4


	//----- nvinfo : EIATTR_REGCOUNT
	.align		4
        /*0000*/ 	.byte	0x04, 0x2f
        /*0002*/ 	.short	(.L_1 - .L_0)
	.align		4
.L_0:
        /*0004*/ 	.word	index@(_Z10crt_kernelPKmS0_PKoS0_PmS3_ii)
        /*0008*/ 	.word	0x00000022


	//----- nvinfo : EIATTR_FRAME_SIZE
	.align		4
.L_1:
        /*000c*/ 	.byte	0x04, 0x11
        /*000e*/ 	.short	(.L_3 - .L_2)
	.align		4
.L_2:
        /*0010*/ 	.word	index@($__internal_0_$__cuda_sm20_rem_u64)
        /*0014*/ 	.word	0x00000040


	//----- nvinfo : EIATTR_FRAME_SIZE
	.align		4
.L_3:
        /*0018*/ 	.byte	0x04, 0x11
        /*001a*/ 	.short	(.L_5 - .L_4)
	.align		4
.L_4:
        /*001c*/ 	.word	index@(_Z10crt_kernelPKmS0_PKoS0_PmS3_ii)
        /*0020*/ 	.word	0x00000040


	//----- nvinfo : EIATTR_MIN_STACK_SIZE
	.align		4
.L_5:
        /*0024*/ 	.byte	0x04, 0x12
        /*0026*/ 	.short	(.L_7 - .L_6)
	.align		4
.L_6:
        /*0028*/ 	.word	index@(_Z10crt_kernelPKmS0_PKoS0_PmS3_ii)
        /*002c*/ 	.word	0x00000040
.L_7:


//--------------------- .nv.compat                --------------------------
	.section	.nv.compat,"",@"SHT_CUDA_COMPAT_INFO"
	.align	4
        /*0000*/ 	.byte	0x02, 0x09, 0x00, 0x00, 0x02, 0x02, 0x01, 0x00, 0x02, 0x05, 0x05, 0x00, 0x03, 0x07, 0x01, 0x01
        /*0010*/ 	.byte	0x02, 0x03, 0x00, 0x00, 0x02, 0x06, 0x01, 0x00, 0x04, 0x0b, 0x08, 0x00, 0x01, 0x00, 0x00, 0x00
        /*0020*/ 	.byte	0x00, 0x00, 0x00, 0x00


//--------------------- .nv.info._Z10crt_kernelPKmS0_PKoS0_PmS3_ii --------------------------
	.section	.nv.info._Z10crt_kernelPKmS0_PKoS0_PmS3_ii,"",@"SHT_CUDA_INFO"
	.sectionflags	@""
	.align	4


	//----- nvinfo : EIATTR_CUDA_API_VERSION
	.align		4
        /*0000*/ 	.byte	0x04, 0x37
        /*0002*/ 	.short	(.L_9 - .L_8)
.L_8:
        /*0004*/ 	.word	0x00000082


	//----- nvinfo : EIATTR_KPARAM_INFO
	.align		4
.L_9:
        /*0008*/ 	.byte	0x04, 0x17
        /*000a*/ 	.short	(.L_11 - .L_10)
.L_10:
        /*000c*/ 	.word	0x00000000
        /*0010*/ 	.short	0x0007
        /*0012*/ 	.short	0x0034
        /*0014*/ 	.byte	0x00, 0xf0, 0x11, 0x00


	//----- nvinfo : EIATTR_KPARAM_INFO
	.align		4
.L_11:
        /*0018*/ 	.byte	0x04, 0x17
        /*001a*/ 	.short	(.L_13 - .L_12)
.L_12:
        /*001c*/ 	.word	0x00000000
        /*0020*/ 	.short	0x0006
        /*0022*/ 	.short	0x0030
        /*0024*/ 	.byte	0x00, 0xf0, 0x11, 0x00


	//----- nvinfo : EIATTR_KPARAM_INFO
	.align		4
.L_13:
        /*0028*/ 	.byte	0x04, 0x17
        /*002a*/ 	.short	(.L_15 - .L_14)
.L_14:
        /*002c*/ 	.word	0x00000000
        /*0030*/ 	.short	0x0005
        /*0032*/ 	.short	0x0028
        /*0034*/ 	.byte	0x00, 0xf5, 0x21, 0x00


	//----- nvinfo : EIATTR_KPARAM_INFO
	.align		4
.L_15:
        /*0038*/ 	.byte	0x04, 0x17
        /*003a*/ 	.short	(.L_17 - .L_16)
.L_16:
        /*003c*/ 	.word	0x00000000
        /*0040*/ 	.short	0x0004
        /*0042*/ 	.short	0x0020
        /*0044*/ 	.byte	0x00, 0xf5, 0x21, 0x00


	//----- nvinfo : EIATTR_KPARAM_INFO
	.align		4
.L_17:
        /*0048*/ 	.byte	0x04, 0x17
        /*004a*/ 	.short	(.L_19 - .L_18)
.L_18:
        /*004c*/ 	.word	0x00000000
        /*0050*/ 	.short	0x0003
        /*0052*/ 	.short	0x0018
        /*0054*/ 	.byte	0x00, 0xf5, 0x21, 0x00


	//----- nvinfo : EIATTR_KPARAM_INFO
	.align		4
.L_19:
        /*0058*/ 	.byte	0x04, 0x17
        /*005a*/ 	.short	(.L_21 - .L_20)
.L_20:
        /*005c*/ 	.word	0x00000000
        /*0060*/ 	.short	0x0002
        /*0062*/ 	.short	0x0010
        /*0064*/ 	.byte	0x00, 0xf5, 0x21, 0x00


	//----- nvinfo : EIATTR_KPARAM_INFO
	.align		4
.L_21:
        /*0068*/ 	.byte	0x04, 0x17
        /*006a*/ 	.short	(.L_23 - .L_22)
.L_22:
        /*006c*/ 	.word	0x00000000
        /*0070*/ 	.short	0x0001
        /*0072*/ 	.short	0x0008
        /*0074*/ 	.byte	0x00, 0xf5, 0x21, 0x00


	//----- nvinfo : EIATTR_KPARAM_INFO
	.align		4
.L_23:
        /*0078*/ 	.byte	0x04, 0x17
        /*007a*/ 	.short	(.L_25 - .L_24)
.L_24:
        /*007c*/ 	.word	0x00000000
        /*0080*/ 	.short	0x0000
        /*0082*/ 	.short	0x0000
        /*0084*/ 	.byte	0x00, 0xf5, 0x21, 0x00


	//----- nvinfo : EIATTR_SPARSE_MMA_MASK
	.align		4
.L_25:
        /*0088*/ 	.byte	0x03, 0x50
        /*008a*/ 	.short	0x0000


	//----- nvinfo : EIATTR_MAXREG_COUNT
	.align		4
        /*008c*/ 	.byte	0x03, 0x1b
        /*008e*/ 	.short	0x00ff


	//----- nvinfo : EIATTR_MERCURY_ISA_VERSION
	.align		4
        /*0090*/ 	.byte	0x03, 0x5f
        /*0092*/ 	.short	0x0101


	//----- nvinfo : EIATTR_VRC_CTA_INIT_COUNT
	.align		4
        /*0094*/ 	.byte	0x02, 0x4a
	.zero		1
	.zero		1


	//----- nvinfo : EIATTR_EXIT_INSTR_OFFSETS
	.align		4
        /*0098*/ 	.byte	0x04, 0x1c
        /*009a*/ 	.short	(.L_27 - .L_26)


	//   ....[0]....
.L_26:
        /*009c*/ 	.word	0x000000a0


	//   ....[1]....
        /*00a0*/ 	.word	0x00002780


	//----- nvinfo : EIATTR_CRS_STACK_SIZE
	.align		4
.L_27:
        /*00a4*/ 	.byte	0x04, 0x1e
        /*00a6*/ 	.short	(.L_29 - .L_28)
.L_28:
        /*00a8*/ 	.word	0x00000000


	//----- nvinfo : EIATTR_CBANK_PARAM_SIZE
	.align		4
.L_29:
        /*00ac*/ 	.byte	0x03, 0x19
        /*00ae*/ 	.short	0x0038


	//----- nvinfo : EIATTR_PARAM_CBANK
	.align		4
        /*00b0*/ 	.byte	0x04, 0x0a
        /*00b2*/ 	.short	(.L_31 - .L_30)
	.align		4
.L_30:
        /*00b4*/ 	.word	index@(.nv.constant0._Z10crt_kernelPKmS0_PKoS0_PmS3_ii)
        /*00b8*/ 	.short	0x0380
        /*00ba*/ 	.short	0x0038


	//----- nvinfo : EIATTR_SW_WAR
	.align		4
.L_31:
        /*00bc*/ 	.byte	0x04, 0x36
        /*00be*/ 	.short	(.L_33 - .L_32)
.L_32:
        /*00c0*/ 	.word	0x00000008
.L_33:


//--------------------- .nv.callgraph             --------------------------
	.section	.nv.callgraph,"",@"SHT_CUDA_CALLGRAPH"
	.align	4
	.sectionentsize	8
	.align		4
        /*0000*/ 	.word	0x00000000
	.align		4
        /*0004*/ 	.word	0xffffffff
	.align		4
        /*0008*/ 	.word	0x00000000
	.align		4
        /*000c*/ 	.word	0xfffffffe
	.align		4
        /*0010*/ 	.word	0x00000000
	.align		4
        /*0014*/ 	.word	0xfffffffd
	.align		4
        /*0018*/ 	.word	0x00000000
	.align		4
        /*001c*/ 	.word	0xfffffffc


//--------------------- .text._Z10crt_kernelPKmS0_PKoS0_PmS3_ii --------------------------
	.section	.text._Z10crt_kernelPKmS0_PKoS0_PmS3_ii,"ax",@progbits
	.align	128
        .global         _Z10crt_kernelPKmS0_PKoS0_PmS3_ii
        .type           _Z10crt_kernelPKmS0_PKoS0_PmS3_ii,@function
        .size           _Z10crt_kernelPKmS0_PKoS0_PmS3_ii,(.L_x_17 - _Z10crt_kernelPKmS0_PKoS0_PmS3_ii)
        .other          _Z10crt_kernelPKmS0_PKoS0_PmS3_ii,@"STO_CUDA_ENTRY STV_DEFAULT"
_Z10crt_kernelPKmS0_PKoS0_PmS3_ii:
.text._Z10crt_kernelPKmS0_PKoS0_PmS3_ii:
[----:B------:R-:W0:Y:S01]  /*0000*/  LDC R1, c[0x0][0x37c] ;  /* 0x0000df00ff017b82 */ /* 0x000e220000000800 */
[----:B------:R-:W1:Y:S07]  /*0010*/  S2R R3, SR_TID.X ;  /* 0x0000000000037919 */ /* 0x000e6e0000002100 */
[----:B------:R-:W1:Y:S01]  /*0020*/  S2UR UR4, SR_CTAID.X ;  /* 0x00000000000479c3 */ /* 0x000e620000002500 */
[----:B------:R-:W2:Y:S01]  /*0030*/  LDCU UR5, c[0x0][0x3b4] ;  /* 0x00007680ff0577ac */ /* 0x000ea20008000800 */
[----:B0-----:R-:W-:-:S05]  /*0040*/  VIADD R1, R1, 0xffffffc0 ;  /* 0xffffffc001017836 */ /* 0x001fca0000000000 */
[C---:B------:R-:W-:Y:S01]  /*0050*/  R2UR UR19, R1.reuse ;  /* 0x00000000011372ca */ /* 0x040fe200000e0000 */
[----:B------:R-:W1:Y:S01]  /*0060*/  LDC R0, c[0x0][0x360] ;  /* 0x0000d800ff007b82 */ /* 0x000e620000000800 */
[----:B------:R-:W-:Y:S01]  /*0070*/  R2UR UR18, R1 ;  /* 0x00000000011272ca */ /* 0x000fe200000e0000 */
[----:B-1----:R-:W-:-:S05]  /*0080*/  IMAD R0, R0, UR4, R3 ;  /* 0x0000000400007c24 */ /* 0x002fca000f8e0203 */
[----:B--2---:R-:W-:-:S13]  /*0090*/  ISETP.GE.AND P0, PT, R0, UR5, PT ;  /* 0x0000000500007c0c */ /* 0x004fda000bf06270 */
[----:B------:R-:W-:Y:S05]  /*00a0*/  @P0 EXIT ;  /* 0x000000000000094d */ /* 0x000fea0003800000 */
[----:B------:R-:W0:Y:S01]  /*00b0*/  LDC.64 R12, c[0x0][0x380] ;  /* 0x0000e000ff0c7b82 */ /* 0x000e220000000a00 */
[----:B------:R-:W1:Y:S01]  /*00c0*/  LDCU.64 UR10, c[0x0][0x358] ;  /* 0x00006b00ff0a77ac */ /* 0x000e620008000a00 */
[----:B------:R-:W2:Y:S01]  /*00d0*/  LDCU UR12, c[0x0][0x3b0] ;  /* 0x00007600ff0c77ac */ /* 0x000ea20008000800 */
[----:B0-----:R-:W-:-:S05]  /*00e0*/  IMAD.WIDE R12, R0, 0x8, R12 ;  /* 0x00000008000c7825 */ /* 0x001fca00078e020c */
[----:B-1----:R-:W3:Y:S01]  /*00f0*/  LDG.E.64.CONSTANT R2, desc[UR10][R12.64] ;  /* 0x0000000a0c027981 */ /* 0x002ee2000c1e9b00 */
[----:B--2---:R-:W-:-:S03]  /*0100*/  UISETP.GE.AND UP0, UPT, UR12, 0x2, UPT ;  /* 0x000000020c00788c */ /* 0x004fc6000bf06270 */
[----:B---3--:R0:W-:Y:S06]  /*0110*/  STL.64 [R1], R2 ;  /* 0x0000000201007387 */ /* 0x0081ec0000100a00 */
[----:B------:R-:W-:Y:S05]  /*0120*/  BRA.U !UP0, `(.L_x_0) ;  /* 0x0000001108e87547 */ /* 0x000fea000b800000 */
[----:B------:R-:W-:-:S05]  /*0130*/  UMOV UR9, 0x1 ;  /* 0x0000000100097882 */ /* 0x000fca0000000000 */
.L_x_10:
[----:B-1----:R-:W1:Y:S01]  /*0140*/  LDCU.64 UR4, c[0x0][0x388] ;  /* 0x00007100ff0477ac */ /* 0x002e620008000a00 */
[----:B------:R-:W2:Y:S01]  /*0150*/  LDCU UR6, c[0x0][0x3b4] ;  /* 0x00007680ff0677ac */ /* 0x000ea20008000800 */
[----:B-1----:R-:W-:-:S06]  /*0160*/  UIMAD.WIDE.U32 UR4, UR9, 0x8, UR4 ;  /* 0x00000008090478a5 */ /* 0x002fcc000f8e0004 */
[----:B0-----:R-:W-:Y:S01]  /*0170*/  IMAD.U32 R2, RZ, RZ, UR4 ;  /* 0x00000004ff027e24 */ /* 0x001fe2000f8e00ff */
[----:B--2---:R-:W-:Y:S01]  /*0180*/  UIMAD UR4, UR9, UR6, URZ ;  /* 0x00000006090472a4 */ /* 0x004fe2000f8e02ff */
[----:B------:R-:W-:-:S06]  /*0190*/  IMAD.U32 R3, RZ, RZ, UR5 ;  /* 0x00000005ff037e24 */ /* 0x000fcc000f8e00ff */
[----:B------:R-:W2:Y:S01]  /*01a0*/  LDG.E.64.CONSTANT R2, desc[UR10][R2.64] ;  /* 0x0000000a02027981 */ /* 0x000ea2000c1e9b00 */
[----:B------:R-:W-:-:S05]  /*01b0*/  MOV R11, UR4 ;  /* 0x00000004000b7c02 */ /* 0x000fca0008000f00 */
[----:B------:R-:W-:-:S06]  /*01c0*/  IMAD.WIDE R10, R11, 0x8, R12 ;  /* 0x000000080b0a7825 */ /* 0x000fcc00078e020c */
[----:B------:R-:W3:Y:S01]  /*01d0*/  LDG.E.64.CONSTANT R10, desc[UR10][R10.64] ;  /* 0x0000000a0a0a7981 */ /* 0x000ee2000c1e9b00 */
[----:B------:R-:W-:Y:S01]  /*01e0*/  BSSY.RECONVERGENT B0, `(.L_x_1) ;  /* 0x0000021000007945 */ /* 0x000fe20003800200 */
[----:B--2---:R-:W-:Y:S02]  /*01f0*/  R2UR UR15, R3 ;  /* 0x00000000030f72ca */ /* 0x004fe400000e0000 */
[----:B------:R-:W-:-:S11]  /*0200*/  R2UR UR14, R2 ;  /* 0x00000000020e72ca */ /* 0x000fd600000e0000 */
[----:B---3--:R-:W-:-:S04]  /*0210*/  LOP3.LUT R4, R11, UR15, RZ, 0xfc, !PT ;  /* 0x0000000f0b047c12 */ /* 0x008fc8000f8efcff */
[----:B------:R-:W-:-:S13]  /*0220*/  ISETP.NE.U32.AND P0, PT, R4, RZ, PT ;  /* 0x000000ff0400720c */ /* 0x000fda0003f05070 */
[----:B------:R-:W-:Y:S05]  /*0230*/  @P0 BRA `(.L_x_2) ;  /* 0x00000000004c0947 */ /* 0x000fea0003800000 */
[----:B------:R-:W0:Y:S01]  /*0240*/  I2F.U32.RP R4, UR14 ;  /* 0x0000000e00047d06 */ /* 0x000e220008209000 */
[----:B------:R-:W-:Y:S01]  /*0250*/  IMAD R5, RZ, RZ, -UR14 ;  /* 0x8000000eff057e24 */ /* 0x000fe2000f8e02ff */
[----:B------:R-:W-:Y:S01]  /*0260*/  ISETP.NE.U32.AND P1, PT, RZ, UR14, PT ;  /* 0x0000000eff007c0c */ /* 0x000fe2000bf25070 */
[----:B------:R-:W-:-:S05]  /*0270*/  IMAD.MOV.U32 R7, RZ, RZ, RZ ;  /* 0x000000ffff077224 */ /* 0x000fca00078e00ff */
[----:B0-----:R-:W0:Y:S02]  /*0280*/  MUFU.RCP R4, R4 ;  /* 0x0000000400047308 */ /* 0x001e240000001000 */
[----:B0-----:R-:W-:-:S06]  /*0290*/  VIADD R2, R4, 0xffffffe ;  /* 0x0ffffffe04027836 */ /* 0x001fcc0000000000 */
[----:B------:R0:W1:Y:S02]  /*02a0*/  F2I.FTZ.U32.TRUNC.NTZ R3, R2 ;  /* 0x0000000200037305 */ /* 0x000064000021f000 */
[----:B0-----:R-:W-:Y:S02]  /*02b0*/  IMAD.MOV.U32 R2, RZ, RZ, RZ ;  /* 0x000000ffff027224 */ /* 0x001fe400078e00ff */
[----:B-1----:R-:W-:-:S04]  /*02c0*/  IMAD R5, R5, R3, RZ ;  /* 0x0000000305057224 */ /* 0x002fc800078e02ff */
[----:B------:R-:W-:-:S06]  /*02d0*/  IMAD.HI.U32 R3, R3, R5, R2 ;  /* 0x0000000503037227 */ /* 0x000fcc00078e0002 */
[----:B------:R-:W-:-:S05]  /*02e0*/  IMAD.HI.U32 R3, R3, R10, RZ ;  /* 0x0000000a03037227 */ /* 0x000fca00078e00ff */
[----:B------:R-:W-:-:S05]  /*02f0*/  IADD3 R3, PT, PT, -R3, RZ, RZ ;  /* 0x000000ff03037210 */ /* 0x000fca0007ffe1ff */
[----:B------:R-:W-:-:S05]  /*0300*/  IMAD R6, R3, UR14, R10 ;  /* 0x0000000e03067c24 */ /* 0x000fca000f8e020a */
[----:B------:R-:W-:-:S13]  /*0310*/  ISETP.GE.U32.AND P0, PT, R6, UR14, PT ;  /* 0x0000000e06007c0c */ /* 0x000fda000bf06070 */
[----:B------:R-:W-:-:S05]  /*0320*/  @P0 VIADD R6, R6, -UR14 ;  /* 0x8000000e06060c36 */ /* 0x000fca0008000000 */
[----:B------:R-:W-:-:S13]  /*0330*/  ISETP.GE.U32.AND P0, PT, R6, UR14, PT ;  /* 0x0000000e06007c0c */ /* 0x000fda000bf06070 */
[----:B------:R-:W-:Y:S01]  /*0340*/  @P0 VIADD R6, R6, -UR14 ;  /* 0x8000000e06060c36 */ /* 0x000fe20008000000 */
[----:B------:R-:W-:Y:S01]  /*0350*/  @!P1 LOP3.LUT R6, RZ, UR14, RZ, 0x33, !PT ;  /* 0x0000000eff069c12 */ /* 0x000fe2000f8e33ff */
[----:B------:R-:W-:Y:S06]  /*0360*/  BRA `(.L_x_3) ;  /* 0x0000000000207947 */ /* 0x000fec0003800000 */
.L_x_2:
[----:B------:R-:W-:Y:S01]  /*0370*/  IMAD.U32 R3, RZ, RZ, UR15 ;  /* 0x0000000fff037e24 */ /* 0x000fe2000f8e00ff */
[----:B------:R-:W-:Y:S01]  /*0380*/  MOV R15, R11 ;  /* 0x0000000b000f7202 */ /* 0x000fe20000000f00 */
[----:B------:R-:W-:Y:S01]  /*0390*/  IMAD.U32 R17, RZ, RZ, UR15 ;  /* 0x0000000fff117e24 */ /* 0x000fe2000f8e00ff */
[----:B------:R-:W-:Y:S01]  /*03a0*/  MOV R16, UR14 ;  /* 0x0000000e00107c02 */ /* 0x000fe20008000f00 */
[----:B------:R-:W-:Y:S01]  /*03b0*/  IMAD.U32 R2, RZ, RZ, UR14 ;  /* 0x0000000eff027e24 */ /* 0x000fe2000f8e00ff */
[----:B------:R-:W-:Y:S01]  /*03c0*/  MOV R14, 0x3f0 ;  /* 0x000003f0000e7802 */ /* 0x000fe20000000f00 */
[----:B------:R-:W-:-:S07]  /*03d0*/  IMAD.MOV.U32 R11, RZ, RZ, R3 ;  /* 0x000000ffff0b7224 */ /* 0x000fce00078e0003 */
[----:B------:R-:W-:Y:S05]  /*03e0*/  CALL.REL.NOINC `($__internal_0_$__cuda_sm20_rem_u64) ;  /* 0x0000002000e87944 */ /* 0x000fea0003c00000 */
.L_x_3:
[----:B------:R-:W-:Y:S05]  /*03f0*/  BSYNC.RECONVERGENT B0 ;  /* 0x0000000000007941 */ /* 0x000fea0003800200 */
.L_x_1:
[----:B------:R-:W-:Y:S01]  /*0400*/  UISETP.GE.U32.AND UP0, UPT, UR14, URZ, UPT ;  /* 0x000000ff0e00728c */ /* 0x000fe2000bf06070 */
[----:B------:R-:W-:Y:S01]  /*0410*/  IMAD.MOV.U32 R2, RZ, RZ, 0x4b800000 ;  /* 0x4b800000ff027424 */ /* 0x000fe200078e00ff */
[----:B------:R-:W-:Y:S01]  /*0420*/  UISETP.GT.U32.AND UP1, UPT, UR14, URZ, UPT ;  /* 0x000000ff0e00728c */ /* 0x000fe2000bf24070 */
[----:B------:R-:W-:Y:S01]  /*0430*/  IMAD.MOV.U32 R5, RZ, RZ, RZ ;  /* 0x000000ffff057224 */ /* 0x000fe200078e00ff */
[----:B------:R-:W-:Y:S01]  /*0440*/  UISETP.GE.U32.AND.EX UP0, UPT, UR15, 0x1, UPT, UP0 ;  /* 0x000000010f00788c */ /* 0x000fe2000bf06100 */
[----:B------:R-:W-:Y:S01]  /*0450*/  IMAD.MOV.U32 R26, RZ, RZ, RZ ;  /* 0x000000ffff1a7224 */ /* 0x000fe200078e00ff */
[----:B------:R-:W-:Y:S02]  /*0460*/  UISETP.GT.U32.AND.EX UP1, UPT, UR15, 0x1, UPT, UP1 ;  /* 0x000000010f00788c */ /* 0x000fe4000bf24110 */
[----:B------:R-:W-:Y:S02]  /*0470*/  USEL UR6, UR14, UR15, !UP0 ;  /* 0x0000000f0e067287 */ /* 0x000fe4000c000000 */
[----:B------:R-:W-:-:S02]  /*0480*/  USEL UR5, UR14, URZ, UP1 ;  /* 0x000000ff0e057287 */ /* 0x000fc40008800000 */
[----:B------:R-:W-:Y:S01]  /*0490*/  UFLO.U32 UR4, UR6 ;  /* 0x00000006000472bd */ /* 0x000fe200080e0000 */
[----:B------:R-:W-:-:S03]  /*04a0*/  UMOV UR8, 0x3f ;  /* 0x0000003f00087882 */ /* 0x000fc60000000000 */
[----:B------:R-:W-:-:S03]  /*04b0*/  UIADD3 UR7, UPT, UPT, -UR4, 0x1f, URZ ;  /* 0x0000001f04077890 */ /* 0x000fc6000fffe1ff */
[----:B------:R-:W-:Y:S01]  /*04c0*/  UMOV UR4, 0x4321 ;  /* 0x0000432100047882 */ /* 0x000fe20000000000 */
[----:B------:R-:W-:Y:S02]  /*04d0*/  USHF.L.W.U32.HI UR6, UR5, UR7, UR6 ;  /* 0x0000000705067299 */ /* 0x000fe40008010e06 */
[----:B------:R-:W-:Y:S02]  /*04e0*/  ULOP3.LUT UR13, UR7, 0x1f, URZ, 0xc0, !UPT ;  /* 0x0000001f070d7892 */ /* 0x000fe4000f8ec0ff */
[----:B------:R-:W-:Y:S02]  /*04f0*/  UPRMT UR4, UR6, UR4, UR8 ;  /* 0x0000000406047296 */ /* 0x000fe40008000008 */
[----:B------:R-:W-:Y:S01]  /*0500*/  USHF.L.U32 UR8, UR5, UR13, URZ ;  /* 0x0000000d05087299 */ /* 0x000fe200080006ff */
[----:B------:R-:W-:Y:S01]  /*0510*/  IMAD R11, RZ, RZ, -UR6 ;  /* 0x80000006ff0b7e24 */ /* 0x000fe2000f8e02ff */
[----:B------:R-:W-:Y:S02]  /*0520*/  UIADD3 UR12, UPT, UPT, UR7, 0x60, URZ ;  /* 0x00000060070c7890 */ /* 0x000fe4000fffe0ff */
[----:B------:R-:W-:Y:S01]  /*0530*/  IMAD.U32 R3, RZ, RZ, UR4 ;  /* 0x00000004ff037e24 */ /* 0x000fe2000f8e00ff */
[----:B------:R-:W-:Y:S01]  /*0540*/  @UP0 UIADD3 UR12, UPT, UPT, UR7, 0x40, URZ ;  /* 0x00000040070c0890 */ /* 0x000fe2000fffe0ff */
[----:B------:R-:W-:-:S03]  /*0550*/  MOV R4, UR8 ;  /* 0x0000000800047c02 */ /* 0x000fc60008000f00 */
[C---:B------:R-:W-:Y:S01]  /*0560*/  FSETP.GEU.AND P1, PT, |R3|.reuse, 1.175494350822287508e-38, PT ;  /* 0x008000000300780b */ /* 0x040fe20003f2e200 */
[----:B------:R-:W-:Y:S01]  /*0570*/  ULOP3.LUT UR16, UR12, 0x20, URZ, 0xc0, !UPT ;  /* 0x000000200c107892 */ /* 0x000fe2000f8ec0ff */
[----:B------:R-:W-:Y:S01]  /*0580*/  FSETP.GT.AND P0, PT, |R3|, 8.50705917302346158658e+37, PT ;  /* 0x7e8000000300780b */ /* 0x000fe20003f04200 */
[----:B------:R-:W-:Y:S01]  /*0590*/  ULOP3.LUT UR17, UR12, 0x40, URZ, 0xc0, !UPT ;  /* 0x000000400c117892 */ /* 0x000fe2000f8ec0ff */
[----:B------:R-:W-:-:S04]  /*05a0*/  FSEL R2, R2, 1, !P1 ;  /* 0x3f80000002027808 */ /* 0x000fc80004800000 */
[----:B------:R-:W-:-:S05]  /*05b0*/  FSEL R2, R2, 0.25, !P0 ;  /* 0x3e80000002027808 */ /* 0x000fca0004000000 */
[----:B------:R-:W-:-:S06]  /*05c0*/  FMUL R3, R2, UR4 ;  /* 0x0000000402037c20 */ /* 0x000fcc0008400000 */
[----:B------:R-:W0:Y:S02]  /*05d0*/  MUFU.RCP R3, R3 ;  /* 0x0000000300037308 */ /* 0x000e240000001000 */
[----:B0-----:R-:W-:-:S05]  /*05e0*/  FMUL R2, R2, R3 ;  /* 0x0000000302027220 */ /* 0x001fca0000400000 */
[----:B------:R-:W-:-:S05]  /*05f0*/  LEA R2, R2, 0xfffffe00, 0x9 ;  /* 0xfffffe0002027811 */ /* 0x000fca00078e48ff */
[----:B------:R-:W-:-:S04]  /*0600*/  IMAD.WIDE.U32 R4, R2, UR6, R4 ;  /* 0x0000000602047c25 */ /* 0x000fc8000f8e0004 */
[----:B------:R-:W-:-:S05]  /*0610*/  IMAD.HI.U32 R9, R2, UR8, RZ ;  /* 0x0000000802097c27 */ /* 0x000fca000f8e00ff */
[----:B------:R-:W-:-:S04]  /*0620*/  IADD3 R3, P0, P1, RZ, -R4, -R9 ;  /* 0x80000004ff037210 */ /* 0x000fc8000791e809 */
[----:B------:R-:W-:Y:S02]  /*0630*/  IADD3.X R5, PT, PT, R11, -0x1, ~R5, P0, P1 ;  /* 0xffffffff0b057810 */ /* 0x000fe400007e2c05 */
[----:B------:R-:W-:Y:S02]  /*0640*/  ISETP.GT.U32.AND P0, PT, R3, -0x1, PT ;  /* 0xffffffff0300780c */ /* 0x000fe40003f04070 */
[----:B------:R-:W-:Y:S02]  /*0650*/  SHF.R.U32.HI R4, RZ, 0x1f, R5 ;  /* 0x0000001fff047819 */ /* 0x000fe40000011605 */
[----:B------:R-:W-:Y:S02]  /*0660*/  ISETP.GT.AND.EX P0, PT, R5, -0x1, PT, P0 ;  /* 0xffffffff0500780c */ /* 0x000fe40003f04300 */
[----:B------:R-:W-:Y:S02]  /*0670*/  LOP3.LUT R4, R4, 0x1, RZ, 0x3c, !PT ;  /* 0x0000000104047812 */ /* 0x000fe400078e3cff */
[----:B------:R-:W-:-:S09]  /*0680*/  SEL R24, R2, RZ, P0 ;  /* 0x000000ff02187207 */ /* 0x000fd20000000000 */
.L_x_8:
[----:B------:R-:W0:Y:S01]  /*0690*/  LDC.64 R8, c[0x0][0x390] ;  /* 0x0000e400ff087b82 */ /* 0x000e220000000a00 */
[----:B------:R-:W-:-:S06]  /*06a0*/  LEA R14, R26, UR18, 0x3 ;  /* 0x000000121a0e7c11 */ /* 0x000fcc000f8e18ff */
[----:B------:R-:W2:Y:S01]  /*06b0*/  LDL.64 R14, [R14] ;  /* 0x000000000e0e7983 */ /* 0x000ea20000100a00 */
[----:B0-----:R-:W-:-:S06]  /*06c0*/  IMAD.WIDE.U32 R8, R26, 0x10, R8 ;  /* 0x000000101a087825 */ /* 0x001fcc00078e0008 */
[----:B------:R-:W2:Y:S01]  /*06d0*/  LDG.E.128.CONSTANT R8, desc[UR10][R8.64] ;  /* 0x0000000a08087981 */ /* 0x000ea2000c1e9d00 */
[----:B------:R-:W-:Y:S02]  /*06e0*/  HFMA2 R16, -RZ, RZ, 0, 0 ;  /* 0x00000000ff107431 */ /* 0x000fe400000001ff */
[----:B------:R-:W-:-:S03]  /*06f0*/  IMAD.MOV.U32 R17, RZ, RZ, -0x80000000 ;  /* 0x80000000ff117424 */ /* 0x000fc600078e00ff */
[----:B------:R-:W-:-:S05]  /*0700*/  IMAD.HI.U32 R16, P0, R2, R3, R16 ;  /* 0x0000000302107227 */ /* 0x000fca0007800010 */
[----:B------:R-:W-:-:S03]  /*0710*/  SEL R17, RZ, 0x1, !P0 ;  /* 0x00000001ff117807 */ /* 0x000fc60004000000 */
[----:B------:R-:W-:-:S03]  /*0720*/  IMAD.WIDE.U32 R16, R2, R5, R16 ;  /* 0x0000000502107225 */ /* 0x000fc600078e0010 */
[----:B------:R-:W-:-:S04]  /*0730*/  IADD3 RZ, P0, PT, R16, R3, RZ ;  /* 0x0000000310ff7210 */ /* 0x000fc80007f1e0ff */
[----:B------:R-:W-:-:S04]  /*0740*/  IADD3.X R17, P0, PT, R17, R5, RZ, P0, !PT ;  /* 0x0000000511117210 */ /* 0x000fc8000071e4ff */
[----:B------:R-:W-:Y:S02]  /*0750*/  IADD3 R25, P1, PT, R24, R17, RZ ;  /* 0x0000001118197210 */ /* 0x000fe40007f3e0ff */
[----:B------:R-:W-:-:S05]  /*0760*/  SEL R17, RZ, 0x1, !P0 ;  /* 0x00000001ff117807 */ /* 0x000fca0004000000 */
[----:B------:R-:W-:-:S05]  /*0770*/  IMAD.X R17, R4, 0x1, R17, P1 ;  /* 0x0000000104117824 */ /* 0x000fca00008e0611 */
[----:B------:R-:W-:-:S04]  /*0780*/  ISETP.NE.AND P0, PT, R17, 0x2, PT ;  /* 0x000000021100780c */ /* 0x000fc80003f05270 */
[----:B------:R-:W-:Y:S01]  /*0790*/  SEL R25, R25, 0xffffffff, P0 ;  /* 0xffffffff19197807 */ /* 0x000fe20000000000 */
[----:B------:R-:W-:-:S04]  /*07a0*/  IMAD.MOV.U32 R21, RZ, RZ, RZ ;  /* 0x000000ffff157224 */ /* 0x000fc800078e00ff */
[----:B------:R-:W-:-:S04]  /*07b0*/  IMAD.HI.U32 R20, R25, UR8, RZ ;  /* 0x0000000819147c27 */ /* 0x000fc8000f8e00ff */
[----:B------:R-:W-:-:S04]  /*07c0*/  IMAD.WIDE.U32 R20, R25, UR6, R20 ;  /* 0x0000000619147c25 */ /* 0x000fc8000f8e0014 */
[----:B------:R-:W-:Y:S01]  /*07d0*/  VIADD R26, R26, 0x1 ;  /* 0x000000011a1a7836 */ /* 0x000fe20000000000 */
[----:B------:R-:W-:Y:S01]  /*07e0*/  UMOV UR4, URZ ;  /* 0x000000ff00047c82 */ /* 0x000fe20008000000 */
[----:B--2---:R-:W-:-:S04]  /*07f0*/  IMAD.WIDE.U32 R16, R9, R14, RZ ;  /* 0x0000000e09107225 */ /* 0x004fc800078e00ff */
[----:B------:R-:W-:-:S04]  /*0800*/  IMAD.WIDE.U32 R18, R8, R14, RZ ;  /* 0x0000000e08127225 */ /* 0x000fc800078e00ff */
[----:B------:R-:W-:-:S04]  /*0810*/  IMAD.WIDE.U32 R16, P0, R15, R8, R16 ;  /* 0x000000080f107225 */ /* 0x000fc80007800010 */
[----:B------:R-:W-:Y:S01]  /*0820*/  IMAD.MOV.U32 R22, RZ, RZ, R17 ;  /* 0x000000ffff167224 */ /* 0x000fe200078e0011 */
[----:B------:R-:W-:Y:S02]  /*0830*/  IADD3.X R23, PT, PT, RZ, RZ, RZ, P0, !PT ;  /* 0x000000ffff177210 */ /* 0x000fe400007fe4ff */
[----:B------:R-:W-:Y:S02]  /*0840*/  IADD3 R19, P1, PT, R19, R16, RZ ;  /* 0x0000001013137210 */ /* 0x000fe40007f3e0ff */
[----:B------:R-:W-:Y:S01]  /*0850*/  IADD3 RZ, P0, PT, R20, UR8, RZ ;  /* 0x0000000814ff7c10 */ /* 0x000fe2000ff1e0ff */
[----:B------:R-:W-:Y:S02]  /*0860*/  IMAD R11, R11, R14, RZ ;  /* 0x0000000e0b0b7224 */ /* 0x000fe400078e02ff */
[----:B------:R-:W-:Y:S01]  /*0870*/  IMAD.WIDE.U32.X R8, R15, R9, R22, P1 ;  /* 0x000000090f087225 */ /* 0x000fe200008e0416 */
[----:B------:R-:W-:-:S03]  /*0880*/  IADD3.X RZ, P0, PT, R21, UR6, RZ, P0, !PT ;  /* 0x0000000615ff7c10 */ /* 0x000fc6000871e4ff */
[-C--:B------:R-:W-:Y:S02]  /*0890*/  IMAD R11, R15, R10.reuse, R11 ;  /* 0x0000000a0f0b7224 */ /* 0x080fe400078e020b */
[----:B------:R-:W-:Y:S01]  /*08a0*/  IMAD.WIDE.U32 R8, R14, R10, R8 ;  /* 0x0000000a0e087225 */ /* 0x000fe200078e0008 */
[----:B------:R-:W-:-:S03]  /*08b0*/  VIMNMX.U32 R10, PT, PT, R25, -0x2, PT ;  /* 0xfffffffe190a7848 */ /* 0x000fc60003fe0000 */
[----:B------:R-:W-:Y:S01]  /*08c0*/  IMAD.IADD R11, R9, 0x1, R11 ;  /* 0x00000001090b7824 */ /* 0x000fe200078e020b */
[----:B------:R-:W-:-:S03]  /*08d0*/  ISETP.NE.AND P1, PT, R26, UR9, PT ;  /* 0x000000091a007c0c */ /* 0x000fc6000bf25270 */
[----:B------:R-:W-:Y:S02]  /*08e0*/  @!P0 IADD3 R25, PT, PT, R10, 0x1, RZ ;  /* 0x000000010a198810 */ /* 0x000fe40007ffe0ff */
[C---:B------:R-:W-:Y:S02]  /*08f0*/  SHF.L.U32 R10, R18.reuse, UR13, RZ ;  /* 0x0000000d120a7c19 */ /* 0x040fe400080006ff */
[----:B------:R-:W-:Y:S02]  /*0900*/  SHF.L.W.U32.HI R18, R18, UR7, R19 ;  /* 0x0000000712127c19 */ /* 0x000fe40008010e13 */
[----:B------:R-:W-:Y:S02]  /*0910*/  SHF.L.W.U32.HI R14, R8, UR7, R11 ;  /* 0x00000007080e7c19 */ /* 0x000fe40008010e0b */
[----:B------:R-:W-:Y:S02]  /*0920*/  SHF.L.W.U32.HI R19, R19, UR7, R8 ;  /* 0x0000000713137c19 */ /* 0x000fe40008010e08 */
[----:B------:R-:W-:-:S07]  /*0930*/  SHF.L.W.U32.HI R11, R11, UR7, RZ ;  /* 0x000000070b0b7c19 */ /* 0x000fce0008010eff */
.L_x_4:
[----:B------:R-:W-:Y:S01]  /*0940*/  IADD3 RZ, P0, PT, R19, -UR8, RZ ;  /* 0x8000000813ff7c10 */ /* 0x000fe2000ff1e0ff */
[----:B------:R-:W-:Y:S01]  /*0950*/  IMAD.MOV.U32 R8, RZ, RZ, RZ ;  /* 0x000000ffff087224 */ /* 0x000fe200078e00ff */
[----:B------:R-:W-:Y:S01]  /*0960*/  PLOP3.LUT P3, PT, PT, PT, PT, 0x8, 0x80 ;  /* 0x000000000080781c */ /* 0x000fe20003f6e170 */
[----:B------:R-:W-:Y:S01]  /*0970*/  UMOV UR5, URZ ;  /* 0x000000ff00057c82 */ /* 0x000fe20008000000 */
[----:B------:R-:W-:Y:S01]  /*0980*/  IADD3.X RZ, P0, PT, R14, ~UR6, RZ, P0, !PT ;  /* 0x800000060eff7c10 */ /* 0x000fe2000871e4ff */
[----:B------:R-:W-:-:S03]  /*0990*/  UIADD3 UR4, UPT, UPT, UR4, 0x20, URZ ;  /* 0x0000002004047890 */ /* 0x000fc6000fffe0ff */
[C---:B------:R-:W-:Y:S01]  /*09a0*/  IADD3.X R9, PT, PT, R11.reuse, 0x1, RZ, P0, !PT ;  /* 0x000000010b097810 */ /* 0x040fe200007fe4ff */
[----:B------:R-:W-:Y:S02]  /*09b0*/  UISETP.GT.U32.AND UP0, UPT, UR4, UR12, UPT ;  /* 0x0000000c0400728c */ /* 0x000fe4000bf04070 */
[----:B------:R-:W-:-:S05]  /*09c0*/  IMAD.HI.U32 R8, R11, R25, R8 ;  /* 0x000000190b087227 */ /* 0x000fca00078e0008 */
[----:B------:R-:W-:-:S04]  /*09d0*/  ISETP.GE.U32.AND P0, PT, R8, R11, PT ;  /* 0x0000000b0800720c */ /* 0x000fc80003f06070 */
[----:B------:R-:W-:-:S05]  /*09e0*/  SEL R15, R8, 0xffffffff, P0 ;  /* 0xffffffff080f7807 */ /* 0x000fca0000000000 */
[----:B------:R-:W-:-:S04]  /*09f0*/  IMAD.WIDE.U32 R8, R15, UR8, RZ ;  /* 0x000000080f087c25 */ /* 0x000fc8000f8e00ff */
[----:B------:R-:W-:Y:S02]  /*0a00*/  IMAD.MOV.U32 R8, RZ, RZ, R9 ;  /* 0x000000ffff087224 */ /* 0x000fe400078e0009 */
[C---:B------:R-:W-:Y:S02]  /*0a10*/  IMAD R16, R15.reuse, UR8, RZ ;  /* 0x000000080f107c24 */ /* 0x040fe4000f8e02ff */
[----:B------:R-:W-:Y:S02]  /*0a20*/  IMAD.MOV.U32 R9, RZ, RZ, RZ ;  /* 0x000000ffff097224 */ /* 0x000fe400078e00ff */
[----:B------:R-:W-:Y:S01]  /*0a30*/  IMAD.WIDE.U32 R8, R15, UR6, R8 ;  /* 0x000000060f087c25 */ /* 0x000fe2000f8e0008 */
[----:B------:R-:W-:-:S04]  /*0a40*/  IADD3 R15, P0, PT, -R16, R19, RZ ;  /* 0x00000013100f7210 */ /* 0x000fc80007f1e1ff */
[----:B------:R-:W-:-:S04]  /*0a50*/  IADD3.X R8, P0, PT, R14, ~R8, RZ, P0, !PT ;  /* 0x800000080e087210 */ /* 0x000fc8000071e4ff */
[----:B------:R-:W-:-:S13]  /*0a60*/  IADD3.X R9, P0, PT, R11, ~R9, RZ, P0, !PT ;  /* 0x800000090b097210 */ /* 0x000fda000071e4ff */
[----:B------:R-:W-:-:S04]  /*0a70*/  @!P0 IADD3 R15, P2, PT, R15, UR8, RZ ;  /* 0x000000080f0f8c10 */ /* 0x000fc8000ff5e0ff */
[----:B------:R-:W-:-:S04]  /*0a80*/  @!P0 IADD3.X R8, P2, PT, R8, UR6, RZ, P2, !PT ;  /* 0x0000000608088c10 */ /* 0x000fc8000975e4ff */
[----:B------:R-:W-:-:S04]  /*0a90*/  @!P0 IADD3.X R9, P2, PT, RZ, R9, RZ, P2, !PT ;  /* 0x00000009ff098210 */ /* 0x000fc8000175e4ff */
[----:B------:R-:W-:Y:S02]  /*0aa0*/  @!P0 PLOP3.LUT P3, PT, P2, PT, PT, 0x8, 0x80 ;  /* 0x000000000080881c */ /* 0x000fe4000176e170 */
[----:B------:R-:W-:-:S04]  /*0ab0*/  IADD3 RZ, P0, PT, R10, -UR5, RZ ;  /* 0x800000050aff7c10 */ /* 0x000fc8000ff1e0ff */
[----:B------:R-:W-:Y:S01]  /*0ac0*/  IADD3.X R19, P0, PT, R18, -0x1, RZ, P0, !PT ;  /* 0xffffffff12137810 */ /* 0x000fe2000071e4ff */
[----:B------:R-:W-:-:S06]  /*0ad0*/  IMAD.MOV.U32 R18, RZ, RZ, R10 ;  /* 0x000000ffff127224 */ /* 0x000fcc00078e000a */
[----:B------:R-:W-:-:S04]  /*0ae0*/  @P3 IADD3 R15, P2, PT, R15, UR8, RZ ;  /* 0x000000080f0f3c10 */ /* 0x000fc8000ff5e0ff */
[----:B------:R-:W-:Y:S02]  /*0af0*/  @P3 IADD3.X R8, P2, PT, R8, UR6, RZ, P2, !PT ;  /* 0x0000000608083c10 */ /* 0x000fe4000975e4ff */
[----:B------:R-:W-:Y:S02]  /*0b00*/  IADD3.X R14, P0, PT, R15, -0x1, RZ, P0, !PT ;  /* 0xffffffff0f0e7810 */ /* 0x000fe4000071e4ff */
[----:B------:R-:W-:Y:S02]  /*0b10*/  @P3 IADD3.X R9, PT, PT, RZ, R9, RZ, P2, !PT ;  /* 0x00000009ff093210 */ /* 0x000fe400017fe4ff */
[----:B------:R-:W-:-:S04]  /*0b20*/  IADD3.X R11, P0, PT, R8, -0x1, RZ, P0, !PT ;  /* 0xffffffff080b7810 */ /* 0x000fc8000071e4ff */
[----:B------:R-:W-:-:S13]  /*0b30*/  IADD3.X RZ, P0, PT, R9, -0x1, RZ, P0, !PT ;  /* 0xffffffff09ff7810 */ /* 0x000fda000071e4ff */
[----:B------:R-:W-:Y:S01]  /*0b40*/  @!P0 IADD3 RZ, P2, PT, RZ, R10, RZ ;  /* 0x0000000affff8210 */ /* 0x000fe20007f5e0ff */
[----:B------:R-:W-:-:S03]  /*0b50*/  IMAD.MOV.U32 R10, RZ, RZ, RZ ;  /* 0x000000ffff0a7224 */ /* 0x000fc600078e00ff */
[----:B------:R-:W-:-:S04]  /*0b60*/  @!P0 IADD3.X R19, P2, PT, RZ, R19, RZ, P2, !PT ;  /* 0x00000013ff138210 */ /* 0x000fc8000175e4ff */
[----:B------:R-:W-:-:S04]  /*0b70*/  @!P0 IADD3.X R14, P2, PT, R14, UR8, RZ, P2, !PT ;  /* 0x000000080e0e8c10 */ /* 0x000fc8000975e4ff */
[----:B------:R-:W-:Y:S01]  /*0b80*/  @!P0 IADD3.X R11, PT, PT, R11, UR6, RZ, P2, !PT ;  /* 0x000000060b0b8c10 */ /* 0x000fe200097fe4ff */
[----:B------:R-:W-:Y:S08]  /*0b90*/  BRA.U !UP0, `(.L_x_4) ;  /* 0xfffffffd08687547 */ /* 0x000ff0000b83ffff */
[----:B------:R-:W-:Y:S01]  /*0ba0*/  ISETP.NE.AND P0, PT, RZ, UR17, PT ;  /* 0x00000011ff007c0c */ /* 0x000fe2000bf05270 */
[----:B------:R-:W-:Y:S01]  /*0bb0*/  UISETP.NE.AND UP0, UPT, UR12, 0x80, UPT ;  /* 0x000000800c00788c */ /* 0x000fe2000bf05270 */
[----:B------:R-:W-:Y:S01]  /*0bc0*/  SHF.R.W.U32 R8, R18, UR7, R19 ;  /* 0x0000000712087c19 */ /* 0x000fe20008001e13 */
[----:B------:R-:W-:Y:S01]  /*0bd0*/  BSSY.RECONVERGENT B0, `(.L_x_5) ;  /* 0x000002f000007945 */ /* 0x000fe20003800200 */
[----:B------:R-:W-:Y:S02]  /*0be0*/  SHF.R.W.U32 R19, R19, UR7, R14 ;  /* 0x0000000713137c19 */ /* 0x000fe40008001e0e */
[----:B------:R-:W-:Y:S02]  /*0bf0*/  ISETP.NE.AND P2, PT, RZ, UR16, PT ;  /* 0x00000010ff007c0c */ /* 0x000fe4000bf45270 */
[----:B------:R-:W-:Y:S02]  /*0c00*/  SHF.R.W.U32 R14, R14, UR7, R11 ;  /* 0x000000070e0e7c19 */ /* 0x000fe40008001e0b */
[----:B------:R-:W-:-:S02]  /*0c10*/  SHF.R.W.U32 R11, R11, UR7, RZ ;  /* 0x000000070b0b7c19 */ /* 0x000fc40008001eff */
[----:B------:R-:W-:Y:S02]  /*0c20*/  SEL R8, R8, R19, !P2 ;  /* 0x0000001308087207 */ /* 0x000fe40005000000 */
[----:B------:R-:W-:Y:S02]  /*0c30*/  PLOP3.LUT P3, PT, PT, PT, UP0, 0x80, 0x8 ;  /* 0x000000000008781c */ /* 0x000fe40003f6f008 */
[----:B------:R-:W-:Y:S02]  /*0c40*/  @P0 SEL R8, R14, R11, !P2 ;  /* 0x0000000b0e080207 */ /* 0x000fe40005000000 */
[----:B------:R-:W-:Y:S02]  /*0c50*/  SEL R19, R19, R14, !P2 ;  /* 0x0000000e13137207 */ /* 0x000fe40005000000 */
[----:B------:R-:W-:Y:S02]  /*0c60*/  SEL R9, R8, 0xffffffff, P3 ;  /* 0xffffffff08097807 */ /* 0x000fe40001800000 */
[----:B------:R-:W-:Y:S01]  /*0c70*/  @P0 SEL R19, R11, RZ, !P2 ;  /* 0x000000ff0b130207 */ /* 0x000fe20005000000 */
[----:B------:R-:W-:Y:S01]  /*0c80*/  IMAD.U32 R11, RZ, RZ, UR15 ;  /* 0x0000000fff0b7e24 */ /* 0x000fe2000f8e00ff */
[----:B------:R-:W-:-:S02]  /*0c90*/  IADD3 R9, P0, P2, -R9, UR14, R6 ;  /* 0x0000000e09097c10 */ /* 0x000fc4000fa1e106 */
[----:B------:R-:W-:Y:S02]  /*0ca0*/  SEL R19, R19, 0xffffffff, P3 ;  /* 0xffffffff13137807 */ /* 0x000fe40001800000 */
[----:B------:R-:W-:Y:S02]  /*0cb0*/  IADD3.X R6, PT, PT, R11, -0x1, R7, P0, P2 ;  /* 0xffffffff0b067810 */ /* 0x000fe400007e4407 */
[----:B------:R-:W-:Y:S02]  /*0cc0*/  IADD3 R19, PT, PT, -R19, RZ, RZ ;  /* 0x000000ff13137210 */ /* 0x000fe40007ffe1ff */
[----:B------:R-:W-:-:S05]  /*0cd0*/  IADD3 R9, P0, PT, RZ, R9, RZ ;  /* 0x00000009ff097210 */ /* 0x000fca0007f1e0ff */
[----:B------:R-:W-:-:S05]  /*0ce0*/  IMAD.X R15, R19, 0x1, R6, P0 ;  /* 0x00000001130f7824 */ /* 0x000fca00000e0606 */
[----:B------:R-:W-:-:S04]  /*0cf0*/  LOP3.LUT R6, R15, UR15, RZ, 0xfc, !PT ;  /* 0x0000000f0f067c12 */ /* 0x000fc8000f8efcff */
[----:B------:R-:W-:-:S13]  /*0d00*/  ISETP.NE.U32.AND P0, PT, R6, RZ, PT ;  /* 0x000000ff0600720c */ /* 0x000fda0003f05070 */
[----:B------:R-:W-:Y:S05]  /*0d10*/  @P0 BRA `(.L_x_6) ;  /* 0x00000000004c0947 */ /* 0x000fea0003800000 */
[----:B------:R-:W0:Y:S01]  /*0d20*/  I2F.U32.RP R8, UR14 ;  /* 0x0000000e00087d06 */ /* 0x000e220008209000 */
[----:B------:R-:W-:Y:S02]  /*0d30*/  HFMA2 R6, -RZ, RZ, 0, 0 ;  /* 0x00000000ff067431 */ /* 0x000fe400000001ff */
[----:B------:R-:W-:Y:S01]  /*0d40*/  IMAD R11, RZ, RZ, -UR14 ;  /* 0x8000000eff0b7e24 */ /* 0x000fe2000f8e02ff */
[----:B------:R-:W-:-:S04]  /*0d50*/  ISETP.NE.U32.AND P2, PT, RZ, UR14, PT ;  /* 0x0000000eff007c0c */ /* 0x000fc8000bf45070 */
[----:B0-----:R-:W0:Y:S02]  /*0d60*/  MUFU.RCP R8, R8 ;  /* 0x0000000800087308 */ /* 0x001e240000001000 */
[----:B0-----:R-:W-:-:S06]  /*0d70*/  VIADD R7, R8, 0xffffffe ;  /* 0x0ffffffe08077836 */ /* 0x001fcc0000000000 */
[----:B------:R-:W0:Y:S02]  /*0d80*/  F2I.FTZ.U32.TRUNC.NTZ R7, R7 ;  /* 0x0000000700077305 */ /* 0x000e24000021f000 */
[----:B0-----:R-:W-:-:S04]  /*0d90*/  IMAD R11, R11, R7, RZ ;  /* 0x000000070b0b7224 */ /* 0x001fc800078e02ff */
[----:B------:R-:W-:-:S04]  /*0da0*/  IMAD.HI.U32 R6, R7, R11, R6 ;  /* 0x0000000b07067227 */ /* 0x000fc800078e0006 */
[----:B------:R-:W-:Y:S02]  /*0db0*/  IMAD.MOV.U32 R7, RZ, RZ, RZ ;  /* 0x000000ffff077224 */ /* 0x000fe400078e00ff */
[----:B------:R-:W-:-:S04]  /*0dc0*/  IMAD.HI.U32 R6, R6, R9, RZ ;  /* 0x0000000906067227 */ /* 0x000fc800078e00ff */
[----:B------:R-:W-:-:S04]  /*0dd0*/  IMAD.MOV R6, RZ, RZ, -R6 ;  /* 0x000000ffff067224 */ /* 0x000fc800078e0a06 */
[----:B------:R-:W-:-:S05]  /*0de0*/  IMAD R6, R6, UR14, R9 ;  /* 0x0000000e06067c24 */ /* 0x000fca000f8e0209 */
[----:B------:R-:W-:-:S13]  /*0df0*/  ISETP.GE.U32.AND P0, PT, R6, UR14, PT ;  /* 0x0000000e06007c0c */ /* 0x000fda000bf06070 */
[----:B------:R-:W-:-:S05]  /*0e00*/  @P0 VIADD R6, R6, -UR14 ;  /* 0x8000000e06060c36 */ /* 0x000fca0008000000 */
[----:B------:R-:W-:-:S13]  /*0e10*/  ISETP.GE.U32.AND P0, PT, R6, UR14, PT ;  /* 0x0000000e06007c0c */ /* 0x000fda000bf06070 */
[----:B------:R-:W-:Y:S02]  /*0e20*/  @P0 IADD3 R6, PT, PT, R6, -UR14, RZ ;  /* 0x8000000e06060c10 */ /* 0x000fe4000fffe0ff */
[----:B------:R-:W-:Y:S01]  /*0e30*/  @!P2 LOP3.LUT R6, RZ, UR14, RZ, 0x33, !PT ;  /* 0x0000000eff06ac12 */ /* 0x000fe2000f8e33ff */
[----:B------:R-:W-:Y:S06]  /*0e40*/  BRA `(.L_x_7) ;  /* 0x00000000001c7947 */ /* 0x000fec0003800000 */
.L_x_6:
[----:B------:R-:W-:Y:S01]  /*0e50*/  IMAD.U32 R10, RZ, RZ, UR14 ;  /* 0x0000000eff0a7e24 */ /* 0x000fe2000f8e00ff */
[----:B------:R-:W-:Y:S01]  /*0e60*/  MOV R17, UR15 ;  /* 0x0000000f00117c02 */ /* 0x000fe20008000f00 */
[----:B------:R-:W-:Y:S01]  /*0e70*/  IMAD.U32 R16, RZ, RZ, UR14 ;  /* 0x0000000eff107e24 */ /* 0x000fe2000f8e00ff */
[----:B------:R-:W-:Y:S01]  /*0e80*/  MOV R10, R9 ;  /* 0x00000009000a7202 */ /* 0x000fe20000000f00 */
[----:B------:R-:W-:Y:S01]  /*0e90*/  IMAD.U32 R11, RZ, RZ, UR15 ;  /* 0x0000000fff0b7e24 */ /* 0x000fe2000f8e00ff */
[----:B------:R-:W-:-:S07]  /*0ea0*/  MOV R14, 0xec0 ;  /* 0x00000ec0000e7802 */ /* 0x000fce0000000f00 */
[----:B------:R-:W-:Y:S05]  /*0eb0*/  CALL.REL.NOINC `($__internal_0_$__cuda_sm20_rem_u64) ;  /* 0x0000001800347944 */ /* 0x000fea0003c00000 */
.L_x_7:
[----:B------:R-:W-:Y:S05]  /*0ec0*/  BSYNC.RECONVERGENT B0 ;  /* 0x0000000000007941 */ /* 0x000fea0003800200 */
.L_x_5:
[----:B------:R-:W-:Y:S05]  /*0ed0*/  @P1 BRA `(.L_x_8) ;  /* 0xfffffff400ec1947 */ /* 0x000fea000383ffff */
[----:B------:R-:W0:Y:S02]  /*0ee0*/  LDCU.64 UR4, c[0x0][0x398] ;  /* 0x00007300ff0477ac */ /* 0x000e240008000a00 */
[----:B0-----:R-:W-:-:S06]  /*0ef0*/  UIMAD.WIDE.U32 UR4, UR9, 0x8, UR4 ;  /* 0x00000008090478a5 */ /* 0x001fcc000f8e0004 */
[----:B------:R-:W-:Y:S02]  /*0f00*/  IMAD.U32 R8, RZ, RZ, UR4 ;  /* 0x00000004ff087e24 */ /* 0x000fe4000f8e00ff */
[----:B------:R-:W-:-:S06]  /*0f10*/  IMAD.U32 R9, RZ, RZ, UR5 ;  /* 0x00000005ff097e24 */ /* 0x000fcc000f8e00ff */
[----:B------:R-:W2:Y:S01]  /*0f20*/  LDG.E.64.CONSTANT R8, desc[UR10][R8.64] ;  /* 0x0000000a08087981 */ /* 0x000ea2000c1e9b00 */
[----:B------:R-:W-:Y:S02]  /*0f30*/  HFMA2 R10, -RZ, RZ, 0, 0 ;  /* 0x00000000ff0a7431 */ /* 0x000fe400000001ff */
[----:B------:R-:W-:Y:S01]  /*0f40*/  IMAD.MOV.U32 R11, RZ, RZ, -0x80000000 ;  /* 0x80000000ff0b7424 */ /* 0x000fe200078e00ff */
[----:B------:R-:W-:Y:S02]  /*0f50*/  UMOV UR4, URZ ;  /* 0x000000ff00047c82 */ /* 0x000fe40008000000 */
        /* <DEDUP_REMOVED lines=9> */
[----:B------:R-:W-:Y:S02]  /*0ff0*/  SEL R2, R5, 0xffffffff, P0 ;  /* 0xffffffff05027807 */ /* 0x000fe40000000000 */
[----:B------:R-:W-:-:S03]  /*1000*/  MOV R5, RZ ;  /* 0x000000ff00057202 */ /* 0x000fc60000000f00 */
[----:B------:R-:W-:-:S04]  /*1010*/  IMAD.HI.U32 R4, R2, UR8, RZ ;  /* 0x0000000802047c27 */ /* 0x000fc8000f8e00ff */
[----:B------:R-:W-:-:S03]  /*1020*/  IMAD.WIDE.U32 R14, R2, UR6, R4 ;  /* 0x00000006020e7c25 */ /* 0x000fc6000f8e0004 */
[----:B------:R-:W-:-:S04]  /*1030*/  IADD3 RZ, P0, PT, R14, UR8, RZ ;  /* 0x000000080eff7c10 */ /* 0x000fc8000ff1e0ff */
[----:B------:R-:W-:Y:S01]  /*1040*/  IADD3.X RZ, P0, PT, R15, UR6, RZ, P0, !PT ;  /* 0x000000060fff7c10 */ /* 0x000fe2000871e4ff */
[----:B--2---:R-:W-:-:S04]  /*1050*/  IMAD.WIDE.U32 R4, R9, R6, RZ ;  /* 0x0000000609047225 */ /* 0x004fc800078e00ff */
[----:B------:R-:W-:-:S04]  /*1060*/  IMAD.WIDE.U32 R10, P1, R7, R8, R4 ;  /* 0x00000008070a7225 */ /* 0x000fc80007820004 */
[----:B------:R-:W-:Y:S01]  /*1070*/  IMAD.WIDE.U32 R4, R8, R6, RZ ;  /* 0x0000000608047225 */ /* 0x000fe200078e00ff */
[----:B------:R-:W-:-:S03]  /*1080*/  VIMNMX.U32 R8, PT, PT, R2, -0x2, PT ;  /* 0xfffffffe02087848 */ /* 0x000fc60003fe0000 */
[----:B------:R-:W-:Y:S01]  /*1090*/  IMAD.X R15, RZ, RZ, RZ, P1 ;  /* 0x000000ffff0f7224 */ /* 0x000fe200008e06ff */
[----:B------:R-:W-:Y:S01]  /*10a0*/  IADD3 R5, P1, PT, R5, R10, RZ ;  /* 0x0000000a05057210 */ /* 0x000fe20007f3e0ff */
[----:B------:R-:W-:Y:S01]  /*10b0*/  IMAD.MOV.U32 R14, RZ, RZ, R11 ;  /* 0x000000ffff0e7224 */ /* 0x000fe200078e000b */
[----:B------:R-:W-:Y:S02]  /*10c0*/  @!P0 IADD3 R2, PT, PT, R8, 0x1, RZ ;  /* 0x0000000108028810 */ /* 0x000fe40007ffe0ff */
[C---:B------:R-:W-:Y:S01]  /*10d0*/  SHF.L.U32 R3, R4.reuse, UR13, RZ ;  /* 0x0000000d04037c19 */ /* 0x040fe200080006ff */
[----:B------:R-:W-:Y:S01]  /*10e0*/  IMAD.WIDE.U32.X R6, R7, R9, R14, P1 ;  /* 0x0000000907067225 */ /* 0x000fe200008e040e */
[----:B------:R-:W-:Y:S02]  /*10f0*/  SHF.L.W.U32.HI R8, R4, UR7, R5 ;  /* 0x0000000704087c19 */ /* 0x000fe40008010e05 */
[----:B------:R-:W-:Y:S02]  /*1100*/  SHF.L.W.U32.HI R9, R5, UR7, R6 ;  /* 0x0000000705097c19 */ /* 0x000fe40008010e06 */
[----:B------:R-:W-:-:S02]  /*1110*/  SHF.L.W.U32.HI R6, R6, UR7, R7 ;  /* 0x0000000706067c19 */ /* 0x000fc40008010e07 */
[----:B------:R-:W-:-:S07]  /*1120*/  SHF.L.W.U32.HI R7, R7, UR7, RZ ;  /* 0x0000000707077c19 */ /* 0x000fce0008010eff */
.L_x_9:
        /* <DEDUP_REMOVED lines=12> */
[----:B------:R-:W-:Y:S01]  /*11f0*/  IMAD.MOV.U32 R4, RZ, RZ, R5 ;  /* 0x000000ffff047224 */ /* 0x000fe200078e0005 */
[----:B------:R-:W-:Y:S01]  /*1200*/  MOV R5, RZ ;  /* 0x000000ff00057202 */ /* 0x000fe20000000f00 */
[C---:B------:R-:W-:Y:S02]  /*1210*/  IMAD R10, R11.reuse, UR8, RZ ;  /* 0x000000080b0a7c24 */ /* 0x040fe4000f8e02ff */
[----:B------:R-:W-:-:S03]  /*1220*/  IMAD.WIDE.U32 R4, R11, UR6, R4 ;  /* 0x000000060b047c25 */ /* 0x000fc6000f8e0004 */
        /* <DEDUP_REMOVED lines=12> */
[----:B------:R-:W-:-:S03]  /*12f0*/  IADD3.X R6, P0, PT, R10, -0x1, RZ, P0, !PT ;  /* 0xffffffff0a067810 */ /* 0x000fc6000071e4ff */
[----:B------:R-:W-:Y:S01]  /*1300*/  @P2 IMAD.X R5, RZ, RZ, R5, P1 ;  /* 0x000000ffff052224 */ /* 0x000fe200008e0605 */
[----:B------:R-:W-:-:S04]  /*1310*/  IADD3.X R7, P0, PT, R4, -0x1, RZ, P0, !PT ;  /* 0xffffffff04077810 */ /* 0x000fc8000071e4ff */
[----:B------:R-:W-:-:S13]  /*1320*/  IADD3.X RZ, P0, PT, R5, -0x1, RZ, P0, !PT ;  /* 0xffffffff05ff7810 */ /* 0x000fda000071e4ff */
[----:B------:R-:W-:Y:S02]  /*1330*/  @!P0 IADD3 RZ, P1, PT, RZ, R3, RZ ;  /* 0x00000003ffff8210 */ /* 0x000fe40007f3e0ff */
[----:B------:R-:W-:Y:S02]  /*1340*/  MOV R3, RZ ;  /* 0x000000ff00037202 */ /* 0x000fe40000000f00 */
[----:B------:R-:W-:-:S04]  /*1350*/  @!P0 IADD3.X R9, P1, PT, RZ, R9, RZ, P1, !PT ;  /* 0x00000009ff098210 */ /* 0x000fc80000f3e4ff */
[----:B------:R-:W-:-:S04]  /*1360*/  @!P0 IADD3.X R6, P1, PT, R6, UR8, RZ, P1, !PT ;  /* 0x0000000806068c10 */ /* 0x000fc80008f3e4ff */
[----:B------:R-:W-:Y:S01]  /*1370*/  @!P0 IADD3.X R7, PT, PT, R7, UR6, RZ, P1, !PT ;  /* 0x0000000607078c10 */ /* 0x000fe20008ffe4ff */
[----:B------:R-:W-:Y:S08]  /*1380*/  BRA.U !UP0, `(.L_x_9) ;  /* 0xfffffffd08687547 */ /* 0x000ff0000b83ffff */
[----:B------:R-:W-:Y:S01]  /*1390*/  ISETP.NE.AND P0, PT, RZ, UR17, PT ;  /* 0x00000011ff007c0c */ /* 0x000fe2000bf05270 */
[----:B------:R-:W-:Y:S01]  /*13a0*/  UISETP.NE.AND UP0, UPT, UR12, 0x80, UPT ;  /* 0x000000800c00788c */ /* 0x000fe2000bf05270 */
[----:B------:R-:W-:Y:S01]  /*13b0*/  SHF.R.W.U32 R2, R8, UR7, R9 ;  /* 0x0000000708027c19 */ /* 0x000fe20008001e09 */
[----:B------:R-:W-:Y:S01]  /*13c0*/  ULEA UR4, UR9, UR18, 0x3 ;  /* 0x0000001209047291 */ /* 0x000fe2000f8e18ff */
[----:B------:R-:W-:Y:S01]  /*13d0*/  SHF.R.W.U32 R9, R9, UR7, R6 ;  /* 0x0000000709097c19 */ /* 0x000fe20008001e06 */
[----:B------:R-:W0:Y:S01]  /*13e0*/  LDCU UR12, c[0x0][0x3b0] ;  /* 0x00007600ff0c77ac */ /* 0x000e220008000800 */
[----:B------:R-:W-:Y:S02]  /*13f0*/  ISETP.NE.AND P1, PT, RZ, UR16, PT ;  /* 0x00000010ff007c0c */ /* 0x000fe4000bf25270 */
[----:B------:R-:W-:Y:S01]  /*1400*/  SHF.R.W.U32 R6, R6, UR7, R7 ;  /* 0x0000000706067c19 */ /* 0x000fe20008001e07 */
[----:B------:R-:W-:Y:S01]  /*1410*/  UIADD3 UR9, UPT, UPT, UR9, 0x1, URZ ;  /* 0x0000000109097890 */ /* 0x000fe2000fffe0ff */
[----:B------:R-:W-:-:S02]  /*1420*/  SHF.R.W.U32 R7, R7, UR7, RZ ;  /* 0x0000000707077c19 */ /* 0x000fc40008001eff */
[----:B------:R-:W-:Y:S02]  /*1430*/  SEL R3, R9, R6, !P1 ;  /* 0x0000000609037207 */ /* 0x000fe40004800000 */
[----:B------:R-:W-:Y:S02]  /*1440*/  SEL R2, R2, R9, !P1 ;  /* 0x0000000902027207 */ /* 0x000fe40004800000 */
[----:B------:R-:W-:Y:S02]  /*1450*/  PLOP3.LUT P2, PT, PT, PT, UP0, 0x80, 0x8 ;  /* 0x000000000008781c */ /* 0x000fe40003f4f008 */
[----:B------:R-:W-:Y:S02]  /*1460*/  @P0 SEL R3, R7, RZ, !P1 ;  /* 0x000000ff07030207 */ /* 0x000fe40004800000 */
[----:B------:R-:W-:Y:S02]  /*1470*/  @P0 SEL R2, R6, R7, !P1 ;  /* 0x0000000706020207 */ /* 0x000fe40004800000 */
[----:B------:R-:W-:Y:S01]  /*1480*/  SEL R3, R3, 0xffffffff, P2 ;  /* 0xffffffff03037807 */ /* 0x000fe20001000000 */
[----:B0-----:R-:W-:Y:S01]  /*1490*/  UISETP.NE.AND UP0, UPT, UR9, UR12, UPT ;  /* 0x0000000c0900728c */ /* 0x001fe2000bf05270 */
[----:B------:R-:W-:-:S05]  /*14a0*/  SEL R2, R2, 0xffffffff, P2 ;  /* 0xffffffff02027807 */ /* 0x000fca0001000000 */
[----:B------:R1:W-:Y:S03]  /*14b0*/  STL.64 [UR4], R2 ;  /* 0x00000002ff007987 */ /* 0x0003e60008100a04 */
[----:B------:R-:W-:Y:S05]  /*14c0*/  BRA.U UP0, `(.L_x_10) ;  /* 0xffffffed001c7547 */ /* 0x000fea000b83ffff */
.L_x_0:
[----:B------:R-:W-:Y:S01]  /*14d0*/  UISETP.GE.AND UP0, UPT, UR12, 0x1, UPT ;  /* 0x000000010c00788c */ /* 0x000fe2000bf06270 */
[----:B------:R-:W-:Y:S02]  /*14e0*/  CS2R R4, SRZ ;  /* 0x0000000000047805 */ /* 0x000fe4000001ff00 */
[----:B01----:R-:W-:-:S06]  /*14f0*/  CS2R R2, SRZ ;  /* 0x0000000000027805 */ /* 0x003fcc000001ff00 */
[----:B------:R-:W-:Y:S05]  /*1500*/  BRA.U !UP0, `(.L_x_11) ;  /* 0x0000001108847547 */ /* 0x000fea000b800000 */
[----:B------:R-:W-:Y:S01]  /*1510*/  UISETP.GE.U32.AND UP1, UPT, UR12, 0x8, UPT ;  /* 0x000000080c00788c */ /* 0x000fe2000bf26070 */
[----:B------:R-:W-:Y:S01]  /*1520*/  CS2R R4, SRZ ;  /* 0x0000000000047805 */ /* 0x000fe2000001ff00 */
[----:B------:R-:W-:Y:S01]  /*1530*/  ULOP3.LUT UR8, UR12, 0x7, URZ, 0xc0, !UPT ;  /* 0x000000070c087892 */ /* 0x000fe2000f8ec0ff */
[----:B------:R-:W-:-:S03]  /*1540*/  UMOV UR4, URZ ;  /* 0x000000ff00047c82 */ /* 0x000fc60008000000 */
[----:B------:R-:W-:-:S03]  /*1550*/  UISETP.NE.AND UP0, UPT, UR8, URZ, UPT ;  /* 0x000000ff0800728c */ /* 0x000fc6000bf05270 */
[----:B------:R-:W-:Y:S08]  /*1560*/  BRA.U !UP1, `(.L_x_12) ;  /* 0x0000000909307547 */ /* 0x000ff0000b800000 */
[----:B------:R-:W0:Y:S01]  /*1570*/  LDCU.64 UR6, c[0x0][0x390] ;  /* 0x00007200ff0677ac */ /* 0x000e220008000a00 */
[----:B------:R-:W-:Y:S02]  /*1580*/  CS2R R4, SRZ ;  /* 0x0000000000047805 */ /* 0x000fe4000001ff00 */
[----:B------:R-:W-:Y:S01]  /*1590*/  CS2R R2, SRZ ;  /* 0x0000000000027805 */ /* 0x000fe2000001ff00 */
[----:B------:R-:W-:Y:S02]  /*15a0*/  ULOP3.LUT UR4, UR12, 0x7ffffff8, URZ, 0xc0, !UPT ;  /* 0x7ffffff80c047892 */ /* 0x000fe4000f8ec0ff */
[----:B------:R-:W-:Y:S02]  /*15b0*/  UIADD3 UR9, UPT, UPT, UR19, 0x20, URZ ;  /* 0x0000002013097890 */ /* 0x000fe4000fffe0ff */
[----:B0-----:R-:W-:-:S04]  /*15c0*/  UIADD3 UR5, UP1, UPT, UR6, 0x40, URZ ;  /* 0x0000004006057890 */ /* 0x001fc8000ff3e0ff */
[----:B------:R-:W-:Y:S02]  /*15d0*/  UIADD3.X UR6, UPT, UPT, URZ, UR7, URZ, UP1, !UPT ;  /* 0x00000007ff067290 */ /* 0x000fe40008ffe4ff */
[----:B------:R-:W-:Y:S01]  /*15e0*/  IMAD.U32 R22, RZ, RZ, UR5 ;  /* 0x00000005ff167e24 */ /* 0x000fe2000f8e00ff */
[----:B------:R-:W-:-:S03]  /*15f0*/  UIADD3 UR7, UPT, UPT, -UR4, URZ, URZ ;  /* 0x000000ff04077290 */ /* 0x000fc6000fffe1ff */
[----:B------:R-:W-:-:S09]  /*1600*/  IMAD.U32 R23, RZ, RZ, UR6 ;  /* 0x00000006ff177e24 */ /* 0x000fd2000f8e00ff */
.L_x_13:
[----:B------:R-:W2:Y:S04]  /*1610*/  LDL.128 R8, [UR9+-0x20] ;  /* 0xffffe009ff087983 */ /* 0x000ea80008100c00 */
[----:B------:R-:W2:Y:S04]  /*1620*/  LDG.E.128.CONSTANT R12, desc[UR10][R22.64+-0x40] ;  /* 0xffffc00a160c7981 */ /* 0x000ea8000c1e9d00 */
[----:B------:R-:W3:Y:S01]  /*1630*/  LDG.E.128.CONSTANT R16, desc[UR10][R22.64+-0x30] ;  /* 0xffffd00a16107981 */ /* 0x000ee2000c1e9d00 */
[----:B--2---:R-:W-:-:S04]  /*1640*/  IMAD.WIDE.U32 R6, R13, R8, RZ ;  /* 0x000000080d067225 */ /* 0x004fc800078e00ff */
[----:B------:R-:W-:-:S04]  /*1650*/  IMAD.WIDE.U32 R26, R12, R8, RZ ;  /* 0x000000080c1a7225 */ /* 0x000fc800078e00ff */
[----:B------:R-:W-:-:S04]  /*1660*/  IMAD.WIDE.U32 R6, P0, R9, R12, R6 ;  /* 0x0000000c09067225 */ /* 0x000fc80007800006 */
[----:B------:R-:W-:Y:S01]  /*1670*/  IMAD.MOV.U32 R24, RZ, RZ, R7 ;  /* 0x000000ffff187224 */ /* 0x000fe200078e0007 */
[----:B------:R-:W-:Y:S01]  /*1680*/  IADD3.X R25, PT, PT, RZ, RZ, RZ, P0, !PT ;  /* 0x000000ffff197210 */ /* 0x000fe200007fe4ff */
[----:B------:R-:W-:Y:S01]  /*1690*/  IMAD R7, R15, R8, RZ ;  /* 0x000000080f077224 */ /* 0x000fe200078e02ff */
[----:B------:R-:W-:Y:S01]  /*16a0*/  IADD3 R6, P0, PT, R27, R6, RZ ;  /* 0x000000061b067210 */ /* 0x000fe20007f1e0ff */
[----:B---3--:R-:W-:-:S04]  /*16b0*/  IMAD.WIDE.U32 R28, R16, R10, RZ ;  /* 0x0000000a101c7225 */ /* 0x008fc800078e00ff */
[----:B------:R-:W-:-:S04]  /*16c0*/  IMAD.WIDE.U32.X R24, R9, R13, R24, P0 ;  /* 0x0000000d09187225 */ /* 0x000fc800000e0418 */
[----:B------:R-:W-:-:S04]  /*16d0*/  IMAD.WIDE.U32 R12, R17, R10, RZ ;  /* 0x0000000a110c7225 */ /* 0x000fc800078e00ff */
[----:B------:R-:W-:Y:S02]  /*16e0*/  IMAD R20, R9, R14, R7 ;  /* 0x0000000e09147224 */ /* 0x000fe400078e0207 */
[----:B------:R-:W-:-:S04]  /*16f0*/  IMAD.WIDE.U32 R12, P0, R11, R16, R12 ;  /* 0x000000100b0c7225 */ /* 0x000fc8000780000c */
[----:B------:R-:W-:Y:S01]  /*1700*/  IMAD.WIDE.U32 R24, R8, R14, R24 ;  /* 0x0000000e08187225 */ /* 0x000fe200078e0018 */
[----:B------:R-:W-:-:S03]  /*1710*/  MOV R8, R13 ;  /* 0x0000000d00087202 */ /* 0x000fc60000000f00 */
[----:B------:R-:W-:Y:S01]  /*1720*/  IMAD.X R9, RZ, RZ, RZ, P0 ;  /* 0x000000ffff097224 */ /* 0x000fe200000e06ff */
[----:B------:R-:W-:Y:S01]  /*1730*/  IADD3 R16, P0, PT, R29, R12, RZ ;  /* 0x0000000c1d107210 */ /* 0x000fe20007f1e0ff */
[----:B------:R-:W-:Y:S01]  /*1740*/  IMAD R21, R19, R10, RZ ;  /* 0x0000000a13157224 */ /* 0x000fe200078e02ff */
[----:B------:R-:W2:Y:S03]  /*1750*/  LDL.128 R12, [UR9+-0x10] ;  /* 0xfffff009ff0c7983 */ /* 0x000ea60008100c00 */
[----:B------:R-:W-:Y:S01]  /*1760*/  IMAD.WIDE.U32.X R8, R11, R17, R8, P0 ;  /* 0x000000110b087225 */ /* 0x000fe200000e0408 */
[----:B------:R-:W-:-:S03]  /*1770*/  IADD3 R17, P0, PT, R4, R26, RZ ;  /* 0x0000001a04117210 */ /* 0x000fc60007f1e0ff */
[-C--:B------:R-:W-:Y:S02]  /*1780*/  IMAD R21, R11, R18.reuse, R21 ;  /* 0x000000120b157224 */ /* 0x080fe400078e0215 */
[----:B------:R-:W-:Y:S02]  /*1790*/  IMAD.WIDE.U32 R26, R10, R18, R8 ;  /* 0x000000120a1a7225 */ /* 0x000fe400078e0008 */
[----:B------:R-:W2:Y:S01]  /*17a0*/  LDG.E.128.CONSTANT R8, desc[UR10][R22.64+-0x20] ;  /* 0xffffe00a16087981 */ /* 0x000ea2000c1e9d00 */
[----:B------:R-:W-:-:S03]  /*17b0*/  IADD3.X R19, P0, PT, R5, R6, RZ, P0, !PT ;  /* 0x0000000605137210 */ /* 0x000fc6000071e4ff */
[----:B------:R-:W3:Y:S01]  /*17c0*/  LDG.E.128.CONSTANT R4, desc[UR10][R22.64+-0x10] ;  /* 0xfffff00a16047981 */ /* 0x000ee2000c1e9d00 */
[----:B------:R-:W-:Y:S01]  /*17d0*/  IADD3 R18, P1, PT, R17, R28, RZ ;  /* 0x0000001c11127210 */ /* 0x000fe20007f3e0ff */
[----:B------:R-:W-:-:S03]  /*17e0*/  IMAD.IADD R20, R25, 0x1, R20 ;  /* 0x0000000119147824 */ /* 0x000fc600078e0214 */
[----:B------:R-:W-:-:S04]  /*17f0*/  IADD3.X R16, P1, PT, R19, R16, RZ, P1, !PT ;  /* 0x0000001013107210 */ /* 0x000fc80000f3e4ff */
[----:B------:R-:W-:Y:S01]  /*1800*/  IADD3.X R2, P0, P1, R26, R24, R2, P1, P0 ;  /* 0x000000181a027210 */ /* 0x000fe20000900402 */
[----:B------:R-:W-:-:S05]  /*1810*/  IMAD.IADD R21, R27, 0x1, R21 ;  /* 0x000000011b157824 */ /* 0x000fca00078e0215 */
[----:B------:R-:W-:Y:S01]  /*1820*/  IADD3.X R3, PT, PT, R21, R20, R3, P0, P1 ;  /* 0x0000001415037210 */ /* 0x000fe200007e2403 */
[----:B--2---:R-:W-:-:S04]  /*1830*/  IMAD.WIDE.U32 R30, R9, R12, RZ ;  /* 0x0000000c091e7225 */ /* 0x004fc800078e00ff */
[----:B------:R-:W-:-:S04]  /*1840*/  IMAD.WIDE.U32 R28, R8, R12, RZ ;  /* 0x0000000c081c7225 */ /* 0x000fc800078e00ff */
[----:B------:R-:W-:-:S04]  /*1850*/  IMAD.WIDE.U32 R30, P2, R13, R8, R30 ;  /* 0x000000080d1e7225 */ /* 0x000fc8000784001e */
[----:B------:R-:W-:Y:S01]  /*1860*/  IMAD.X R25, RZ, RZ, RZ, P2 ;  /* 0x000000ffff197224 */ /* 0x000fe200010e06ff */
[----:B------:R-:W-:Y:S02]  /*1870*/  IADD3 R19, P2, PT, R29, R30, RZ ;  /* 0x0000001e1d137210 */ /* 0x000fe40007f5e0ff */
[----:B------:R-:W-:-:S05]  /*1880*/  MOV R24, R31 ;  /* 0x0000001f00187202 */ /* 0x000fca0000000f00 */
[----:B------:R-:W-:-:S04]  /*1890*/  IMAD.WIDE.U32.X R24, R13, R9, R24, P2 ;  /* 0x000000090d187225 */ /* 0x000fc800010e0418 */
[----:B---3--:R-:W-:-:S04]  /*18a0*/  IMAD.WIDE.U32 R8, R5, R14, RZ ;  /* 0x0000000e05087225 */ /* 0x008fc800078e00ff */
[----:B------:R-:W-:Y:S02]  /*18b0*/  IMAD R17, R11, R12, RZ ;  /* 0x0000000c0b117224 */ /* 0x000fe400078e02ff */
[----:B------:R-:W-:-:S04]  /*18c0*/  IMAD.WIDE.U32 R8, P2, R15, R4, R8 ;  /* 0x000000040f087225 */ /* 0x000fc80007840008 */
[----:B------:R-:W-:-:S04]  /*18d0*/  IMAD.WIDE.U32 R26, R4, R14, RZ ;  /* 0x0000000e041a7225 */ /* 0x000fc800078e00ff */
[----:B------:R-:W-:Y:S01]  /*18e0*/  IMAD R17, R13, R10, R17 ;  /* 0x0000000a0d117224 */ /* 0x000fe200078e0211 */
[----:B------:R-:W-:Y:S01]  /*18f0*/  IADD3 R20, P0, PT, R27, R8, RZ ;  /* 0x000000081b147210 */ /* 0x000fe20007f1e0ff */
[----:B------:R-:W-:Y:S01]  /*1900*/  IMAD.WIDE.U32 R24, R12, R10, R24 ;  /* 0x0000000a0c187225 */ /* 0x000fe200078e0018 */
[----:B------:R-:W-:-:S03]  /*1910*/  MOV R10, R9 ;  /* 0x00000009000a7202 */ /* 0x000fc60000000f00 */
[----:B------:R-:W-:Y:S02]  /*1920*/  IMAD.X R11, RZ, RZ, RZ, P2 ;  /* 0x000000ffff0b7224 */ /* 0x000fe400010e06ff */
[----:B------:R-:W-:Y:S02]  /*1930*/  IMAD R7, R7, R14, RZ ;  /* 0x0000000e07077224 */ /* 0x000fe400078e02ff */
[C---:B------:R-:W-:Y:S01]  /*1940*/  IMAD.WIDE.U32.X R4, R15.reuse, R5, R10, P0 ;  /* 0x000000050f047225 */ /* 0x040fe200000e040a */
[----:B------:R-:W-:Y:S01]  /*1950*/  IADD3 R21, P0, PT, R18, R28, RZ ;  /* 0x0000001c12157210 */ /* 0x000fe20007f1e0ff */
[----:B------:R-:W2:Y:S02]  /*1960*/  LDG.E.128.CONSTANT R8, desc[UR10][R22.64] ;  /* 0x0000000a16087981 */ /* 0x000ea4000c1e9d00 */
[-C--:B------:R-:W-:Y:S02]  /*1970*/  IMAD R18, R15, R6.reuse, R7 ;  /* 0x000000060f127224 */ /* 0x080fe400078e0207 */
[----:B------:R-:W-:-:S02]  /*1980*/  IMAD.WIDE.U32 R28, R14, R6, R4 ;  /* 0x000000060e1c7225 */ /* 0x000fc400078e0004 */
[----:B------:R-:W2:Y:S04]  /*1990*/  LDL.128 R4, [UR9] ;  /* 0x00000009ff047983 */ /* 0x000ea80008100c00 */
[----:B------:R-:W3:Y:S01]  /*19a0*/  LDG.E.128.CONSTANT R12, desc[UR10][R22.64+0x10] ;  /* 0x0000100a160c7981 */ /* 0x000ee2000c1e9d00 */
[----:B------:R-:W-:Y:S02]  /*19b0*/  IADD3 R21, P1, PT, R21, R26, RZ ;  /* 0x0000001a15157210 */ /* 0x000fe40007f3e0ff */
[----:B------:R-:W-:-:S04]  /*19c0*/  IADD3.X R19, P0, PT, R16, R19, RZ, P0, !PT ;  /* 0x0000001310137210 */ /* 0x000fc8000071e4ff */
[----:B------:R-:W-:Y:S01]  /*19d0*/  IADD3.X R16, P1, PT, R19, R20, RZ, P1, !PT ;  /* 0x0000001413107210 */ /* 0x000fe20000f3e4ff */
[----:B------:R-:W-:-:S03]  /*19e0*/  IMAD.IADD R20, R25, 0x1, R17 ;  /* 0x0000000119147824 */ /* 0x000fc600078e0211 */
        /* <DEDUP_REMOVED lines=8> */
[----:B------:R-:W-:Y:S01]  /*1a70*/  MOV R24, R27 ;  /* 0x0000001b00187202 */ /* 0x000fe20000000f00 */
[----:B------:R-:W-:-:S04]  /*1a80*/  IMAD R17, R11, R4, RZ ;  /* 0x000000040b117224 */ /* 0x000fc800078e02ff */
[----:B------:R-:W-:-:S04]  /*1a90*/  IMAD.WIDE.U32.X R24, R5, R9, R24, P2 ;  /* 0x0000000905187225 */ /* 0x000fc800010e0418 */
[-C--:B------:R-:W-:Y:S02]  /*1aa0*/  IMAD R17, R5, R10.reuse, R17 ;  /* 0x0000000a05117224 */ /* 0x080fe400078e0211 */
[----:B------:R-:W-:-:S04]  /*1ab0*/  IMAD.WIDE.U32 R24, R4, R10, R24 ;  /* 0x0000000a04187225 */ /* 0x000fc800078e0018 */
[----:B---3--:R-:W-:-:S04]  /*1ac0*/  IMAD.WIDE.U32 R4, R13, R6, RZ ;  /* 0x000000060d047225 */ /* 0x008fc800078e00ff */
[----:B------:R-:W-:-:S04]  /*1ad0*/  IMAD.WIDE.U32 R26, R12, R6, RZ ;  /* 0x000000060c1a7225 */ /* 0x000fc800078e00ff */
[----:B------:R-:W-:-:S04]  /*1ae0*/  IMAD.WIDE.U32 R4, P2, R7, R12, R4 ;  /* 0x0000000c07047225 */ /* 0x000fc80007840004 */
[----:B------:R-:W-:Y:S01]  /*1af0*/  IMAD.X R9, RZ, RZ, RZ, P2 ;  /* 0x000000ffff097224 */ /* 0x000fe200010e06ff */
[----:B------:R-:W-:Y:S02]  /*1b00*/  IADD3 R18, P0, PT, R27, R4, RZ ;  /* 0x000000041b127210 */ /* 0x000fe40007f1e0ff */
[----:B------:R-:W-:Y:S01]  /*1b10*/  MOV R8, R5 ;  /* 0x0000000500087202 */ /* 0x000fe20000000f00 */
[----:B------:R-:W-:-:S04]  /*1b20*/  IMAD R5, R15, R6, RZ ;  /* 0x000000060f057224 */ /* 0x000fc800078e02ff */
[C---:B------:R-:W-:Y:S02]  /*1b30*/  IMAD.WIDE.U32.X R28, R7.reuse, R13, R8, P0 ;  /* 0x0000000d071c7225 */ /* 0x040fe400000e0408 */
[----:B------:R-:W2:Y:S02]  /*1b40*/  LDG.E.128.CONSTANT R8, desc[UR10][R22.64+0x30] ;  /* 0x0000300a16087981 */ /* 0x000ea4000c1e9d00 */
[-C--:B------:R-:W-:Y:S02]  /*1b50*/  IMAD R20, R7, R14.reuse, R5 ;  /* 0x0000000e07147224 */ /* 0x080fe400078e0205 */
[----:B------:R-:W-:Y:S02]  /*1b60*/  IMAD.WIDE.U32 R28, R6, R14, R28 ;  /* 0x0000000e061c7225 */ /* 0x000fe400078e001c */
[----:B------:R-:W3:Y:S04]  /*1b70*/  LDL.128 R4, [UR9+0x10] ;  /* 0x00001009ff047983 */ /* 0x000ee80008100c00 */
[----:B------:R0:W3:Y:S01]  /*1b80*/  LDG.E.128.CONSTANT R12, desc[UR10][R22.64+0x20] ;  /* 0x0000200a160c7981 */ /* 0x0000e2000c1e9d00 */
[----:B------:R-:W-:-:S04]  /*1b90*/  IADD3 R21, P0, PT, R21, R30, RZ ;  /* 0x0000001e15157210 */ /* 0x000fc80007f1e0ff */
[----:B------:R-:W-:Y:S02]  /*1ba0*/  IADD3.X R19, P0, PT, R16, R19, RZ, P0, !PT ;  /* 0x0000001310137210 */ /* 0x000fe4000071e4ff */
[----:B------:R-:W-:-:S04]  /*1bb0*/  IADD3 R21, P1, PT, R21, R26, RZ ;  /* 0x0000001a15157210 */ /* 0x000fc80007f3e0ff */
[----:B------:R-:W-:Y:S01]  /*1bc0*/  IADD3.X R26, P1, PT, R19, R18, RZ, P1, !PT ;  /* 0x00000012131a7210 */ /* 0x000fe20000f3e4ff */
[----:B------:R-:W-:-:S03]  /*1bd0*/  IMAD.IADD R16, R25, 0x1, R17 ;  /* 0x0000000119107824 */ /* 0x000fc600078e0211 */
[----:B------:R-:W-:Y:S01]  /*1be0*/  IADD3.X R2, P1, P0, R28, R24, R2, P1, P0 ;  /* 0x000000181c027210 */ /* 0x000fe20000820402 */
[----:B------:R-:W-:Y:S01]  /*1bf0*/  UIADD3 UR7, UPT, UPT, UR7, 0x8, URZ ;  /* 0x0000000807077890 */ /* 0x000fe2000fffe0ff */
[----:B------:R-:W-:-:S03]  /*1c00*/  IADD3 R20, PT, PT, R29, R20, RZ ;  /* 0x000000141d147210 */ /* 0x000fc60007ffe0ff */
[----:B------:R-:W-:Y:S01]  /*1c10*/  UISETP.NE.AND UP1, UPT, UR7, URZ, UPT ;  /* 0x000000ff0700728c */ /* 0x000fe2000bf25270 */
[----:B------:R-:W-:Y:S02]  /*1c20*/  IADD3.X R16, PT, PT, R20, R16, R3, P1, P0 ;  /* 0x0000001014107210 */ /* 0x000fe40000fe0403 */
[----:B0-----:R-:W-:Y:S01]  /*1c30*/  IADD3 R22, P0, PT, R22, 0x80, RZ ;  /* 0x0000008016167810 */ /* 0x001fe20007f1e0ff */
[----:B------:R-:W-:-:S03]  /*1c40*/  UIADD3 UR9, UPT, UPT, UR9, 0x40, URZ ;  /* 0x0000004009097890 */ /* 0x000fc6000fffe0ff */
[----:B------:R-:W-:Y:S01]  /*1c50*/  IADD3.X R23, PT, PT, RZ, R23, RZ, P0, !PT ;  /* 0x00000017ff177210 */ /* 0x000fe200007fe4ff */
[----:B---3--:R-:W-:-:S04]  /*1c60*/  IMAD.WIDE.U32 R24, R13, R4, RZ ;  /* 0x000000040d187225 */ /* 0x008fc800078e00ff */
[----:B------:R-:W-:-:S04]  /*1c70*/  IMAD.WIDE.U32 R30, R12, R4, RZ ;  /* 0x000000040c1e7225 */ /* 0x000fc800078e00ff */
[----:B------:R-:W-:-:S04]  /*1c80*/  IMAD.WIDE.U32 R24, P2, R5, R12, R24 ;  /* 0x0000000c05187225 */ /* 0x000fc80007840018 */
[----:B------:R-:W-:Y:S01]  /*1c90*/  IMAD.X R19, RZ, RZ, RZ, P2 ;  /* 0x000000ffff137224 */ /* 0x000fe200010e06ff */
[----:B------:R-:W-:Y:S02]  /*1ca0*/  IADD3 R17, P2, PT, R31, R24, RZ ;  /* 0x000000181f117210 */ /* 0x000fe40007f5e0ff */
[----:B------:R-:W-:-:S05]  /*1cb0*/  MOV R18, R25 ;  /* 0x0000001900127202 */ /* 0x000fca0000000f00 */
[----:B------:R-:W-:-:S04]  /*1cc0*/  IMAD.WIDE.U32.X R18, R5, R13, R18, P2 ;  /* 0x0000000d05127225 */ /* 0x000fc800010e0412 */
[----:B------:R-:W-:-:S04]  /*1cd0*/  IMAD R13, R15, R4, RZ ;  /* 0x000000040f0d7224 */ /* 0x000fc800078e02ff */
[-C--:B------:R-:W-:Y:S02]  /*1ce0*/  IMAD R13, R5, R14.reuse, R13 ;  /* 0x0000000e050d7224 */ /* 0x080fe400078e020d */
[----:B------:R-:W-:-:S04]  /*1cf0*/  IMAD.WIDE.U32 R14, R4, R14, R18 ;  /* 0x0000000e040e7225 */ /* 0x000fc800078e0012 */
[----:B--2---:R-:W-:-:S04]  /*1d00*/  IMAD.WIDE.U32 R4, R9, R6, RZ ;  /* 0x0000000609047225 */ /* 0x004fc800078e00ff */
[----:B------:R-:W-:-:S04]  /*1d10*/  IMAD.WIDE.U32 R18, R8, R6, RZ ;  /* 0x0000000608127225 */ /* 0x000fc800078e00ff */
[----:B------:R-:W-:-:S04]  /*1d20*/  IMAD.WIDE.U32 R4, P3, R7, R8, R4 ;  /* 0x0000000807047225 */ /* 0x000fc80007860004 */
[----:B------:R-:W-:Y:S01]  /*1d30*/  IMAD.X R25, RZ, RZ, RZ, P3 ;  /* 0x000000ffff197224 */ /* 0x000fe200018e06ff */
[----:B------:R-:W-:Y:S01]  /*1d40*/  IADD3 R8, P3, PT, R19, R4, RZ ;  /* 0x0000000413087210 */ /* 0x000fe20007f7e0ff */
[----:B------:R-:W-:Y:S01]  /*1d50*/  IMAD.MOV.U32 R24, RZ, RZ, R5 ;  /* 0x000000ffff187224 */ /* 0x000fe200078e0005 */
[----:B------:R-:W-:-:S03]  /*1d60*/  IADD3 R21, P2, PT, R21, R30, RZ ;  /* 0x0000001e15157210 */ /* 0x000fc60007f5e0ff */
[----:B------:R-:W-:Y:S01]  /*1d70*/  IMAD.WIDE.U32.X R24, R7, R9, R24, P3 ;  /* 0x0000000907187225 */ /* 0x000fe200018e0418 */
[----:B------:R-:W-:Y:S02]  /*1d80*/  IADD3.X R17, P2, PT, R26, R17, RZ, P2, !PT ;  /* 0x000000111a117210 */ /* 0x000fe4000175e4ff */
[----:B------:R-:W-:Y:S01]  /*1d90*/  IADD3 R4, P3, PT, R21, R18, RZ ;  /* 0x0000001215047210 */ /* 0x000fe20007f7e0ff */
[----:B------:R-:W-:Y:S02]  /*1da0*/  IMAD R9, R11, R6, RZ ;  /* 0x000000060b097224 */ /* 0x000fe400078e02ff */
[----:B------:R-:W-:Y:S01]  /*1db0*/  IMAD.WIDE.U32 R24, R6, R10, R24 ;  /* 0x0000000a06187225 */ /* 0x000fe200078e0018 */
[----:B------:R-:W-:-:S03]  /*1dc0*/  IADD3.X R5, P3, PT, R17, R8, RZ, P3, !PT ;  /* 0x0000000811057210 */ /* 0x000fc60001f7e4ff */
[----:B------:R-:W-:Y:S01]  /*1dd0*/  IMAD R3, R7, R10, R9 ;  /* 0x0000000a07037224 */ /* 0x000fe200078e0209 */
[----:B------:R-:W-:Y:S01]  /*1de0*/  IADD3.X R2, P2, P3, R24, R14, R2, P3, P2 ;  /* 0x0000000e18027210 */ /* 0x000fe20001b44402 */
[----:B------:R-:W-:Y:S02]  /*1df0*/  IMAD.IADD R6, R15, 0x1, R13 ;  /* 0x000000010f067824 */ /* 0x000fe400078e020d */
[----:B------:R-:W-:-:S05]  /*1e00*/  IMAD.IADD R3, R25, 0x1, R3 ;  /* 0x0000000119037824 */ /* 0x000fca00078e0203 */
[----:B------:R-:W-:Y:S01]  /*1e10*/  IADD3.X R3, PT, PT, R3, R6, R16, P2, P3 ;  /* 0x0000000603037210 */ /* 0x000fe200017e6410 */
[----:B------:R-:W-:Y:S06]  /*1e20*/  BRA.U UP1, `(.L_x_13) ;  /* 0xfffffff501f87547 */ /* 0x000fec000b83ffff */
.L_x_12:
[----:B------:R-:W-:Y:S05]  /*1e30*/  BRA.U !UP0, `(.L_x_11) ;  /* 0x0000000908387547 */ /* 0x000fea000b800000 */
[----:B------:R-:W-:Y:S02]  /*1e40*/  UISETP.GE.U32.AND UP0, UPT, UR8, 0x4, UPT ;  /* 0x000000040800788c */ /* 0x000fe4000bf06070 */
[----:B------:R-:W-:-:S04]  /*1e50*/  ULOP3.LUT UR5, UR12, 0x3, URZ, 0xc0, !UPT ;  /* 0x000000030c057892 */ /* 0x000fc8000f8ec0ff */
[----:B------:R-:W-:-:S03]  /*1e60*/  UISETP.NE.AND UP1, UPT, UR5, URZ, UPT ;  /* 0x000000ff0500728c */ /* 0x000fc6000bf25270 */
[----:B------:R-:W-:Y:S08]  /*1e70*/  BRA.U !UP0, `(.L_x_14) ;  /* 0x0000000508287547 */ /* 0x000ff0000b800000 */
[----:B------:R-:W0:Y:S01]  /*1e80*/  LDCU.64 UR6, c[0x0][0x390] ;  /* 0x00007200ff0677ac */ /* 0x000e220008000a00 */
[----:B------:R-:W-:-:S09]  /*1e90*/  ULEA UR8, UR4, UR18, 0x3 ;  /* 0x0000001204087291 */ /* 0x000fd2000f8e18ff */
[----:B------:R-:W2:Y:S01]  /*1ea0*/  LDL.128 R8, [UR8] ;  /* 0x00000008ff087983 */ /* 0x000ea20008100c00 */
[----:B0-----:R-:W-:-:S06]  /*1eb0*/  UIMAD.WIDE.U32 UR6, UR4, 0x10, UR6 ;  /* 0x00000010040678a5 */ /* 0x001fcc000f8e0006 */
[----:B------:R-:W-:Y:S02]  /*1ec0*/  IMAD.U32 R12, RZ, RZ, UR6 ;  /* 0x00000006ff0c7e24 */ /* 0x000fe4000f8e00ff */
[----:B------:R-:W-:Y:S01]  /*1ed0*/  IMAD.U32 R13, RZ, RZ, UR7 ;  /* 0x00000007ff0d7e24 */ /* 0x000fe2000f8e00ff */
[----:B------:R-:W-:-:S05]  /*1ee0*/  MOV R16, UR6 ;  /* 0x0000000600107c02 */ /* 0x000fca0008000f00 */
[----:B------:R-:W2:Y:S01]  /*1ef0*/  LDG.E.128.CONSTANT R12, desc[UR10][R12.64] ;  /* 0x0000000a0c0c7981 */ /* 0x000ea2000c1e9d00 */
[----:B------:R-:W-:-:S06]  /*1f00*/  IMAD.U32 R17, RZ, RZ, UR7 ;  /* 0x00000007ff117e24 */ /* 0x000fcc000f8e00ff */
[----:B------:R-:W3:Y:S01]  /*1f10*/  LDG.E.128.CONSTANT R16, desc[UR10][R16.64+0x10] ;  /* 0x0000100a10107981 */ /* 0x000ee2000c1e9d00 */
[----:B--2---:R-:W-:-:S04]  /*1f20*/  IMAD.WIDE.U32 R6, R13, R8, RZ ;  /* 0x000000080d067225 */ /* 0x004fc800078e00ff */
[----:B------:R-:W-:-:S04]  /*1f30*/  IMAD.WIDE.U32 R22, R12, R8, RZ ;  /* 0x000000080c167225 */ /* 0x000fc800078e00ff */
[----:B------:R-:W-:-:S04]  /*1f40*/  IMAD.WIDE.U32 R6, P0, R9, R12, R6 ;  /* 0x0000000c09067225 */ /* 0x000fc80007800006 */
[----:B------:R-:W-:Y:S01]  /*1f50*/  IMAD.X R25, RZ, RZ, RZ, P0 ;  /* 0x000000ffff197224 */ /* 0x000fe200000e06ff */
[----:B------:R-:W-:Y:S01]  /*1f60*/  IADD3 R6, P0, PT, R23, R6, RZ ;  /* 0x0000000617067210 */ /* 0x000fe20007f1e0ff */
[----:B---3--:R-:W-:Y:S01]  /*1f70*/  IMAD.WIDE.U32 R20, R17, R10, RZ ;  /* 0x0000000a11147225 */ /* 0x008fe200078e00ff */
[----:B------:R-:W-:-:S03]  /*1f80*/  MOV R24, R7 ;  /* 0x0000000700187202 */ /* 0x000fc60000000f00 */
[----:B------:R-:W-:Y:S02]  /*1f90*/  IMAD R7, R15, R8, RZ ;  /* 0x000000080f077224 */ /* 0x000fe400078e02ff */
[----:B------:R-:W-:-:S04]  /*1fa0*/  IMAD.WIDE.U32.X R24, R9, R13, R24, P0 ;  /* 0x0000000d09187225 */ /* 0x000fc800000e0418 */
[----:B------:R-:W-:-:S04]  /*1fb0*/  IMAD.WIDE.U32 R12, P0, R16, R11, R20 ;  /* 0x0000000b100c7225 */ /* 0x000fc80007800014 */
[----:B------:R-:W-:-:S04]  /*1fc0*/  IMAD.WIDE.U32 R20, R16, R10, RZ ;  /* 0x0000000a10147225 */ /* 0x000fc800078e00ff */
[----:B------:R-:W-:Y:S02]  /*1fd0*/  IMAD R7, R9, R14, R7 ;  /* 0x0000000e09077224 */ /* 0x000fe400078e0207 */
[----:B------:R-:W-:Y:S01]  /*1fe0*/  IMAD.X R9, RZ, RZ, RZ, P0 ;  /* 0x000000ffff097224 */ /* 0x000fe200000e06ff */
[----:B------:R-:W-:Y:S01]  /*1ff0*/  IADD3 R21, P0, PT, R21, R12, RZ ;  /* 0x0000000c15157210 */ /* 0x000fe20007f1e0ff */
[----:B------:R-:W-:-:S04]  /*2000*/  IMAD.WIDE.U32 R24, R8, R14, R24 ;  /* 0x0000000e08187225 */ /* 0x000fc800078e0018 */
[----:B------:R-:W-:Y:S01]  /*2010*/  IMAD.MOV.U32 R8, RZ, RZ, R13 ;  /* 0x000000ffff087224 */ /* 0x000fe200078e000d */
[----:B------:R-:W-:Y:S01]  /*2020*/  MOV R12, UR6 ;  /* 0x00000006000c7c02 */ /* 0x000fe20008000f00 */
[----:B------:R-:W-:Y:S02]  /*2030*/  IMAD.U32 R13, RZ, RZ, UR7 ;  /* 0x00000007ff0d7e24 */ /* 0x000fe4000f8e00ff */
[----:B------:R-:W-:-:S04]  /*2040*/  IMAD.WIDE.U32.X R26, R17, R11, R8, P0 ;  /* 0x0000000b111a7225 */ /* 0x000fc800000e0408 */
[-C--:B------:R-:W-:Y:S01]  /*2050*/  IMAD R23, R19, R10.reuse, RZ ;  /* 0x0000000a13177224 */ /* 0x080fe200078e02ff */
[----:B------:R-:W2:Y:S01]  /*2060*/  LDG.E.128.CONSTANT R12, desc[UR10][R12.64+0x20] ;  /* 0x0000200a0c0c7981 */ /* 0x000ea2000c1e9d00 */
[----:B------:R-:W-:-:S04]  /*2070*/  IMAD.WIDE.U32 R26, R18, R10, R26 ;  /* 0x0000000a121a7225 */ /* 0x000fc800078e001a */
[----:B------:R-:W-:Y:S02]  /*2080*/  IMAD R23, R18, R11, R23 ;  /* 0x0000000b12177224 */ /* 0x000fe400078e0217 */
[----:B------:R-:W2:Y:S01]  /*2090*/  LDL.128 R8, [UR8+0x10] ;  /* 0x00001008ff087983 */ /* 0x000ea20008100c00 */
[----:B------:R-:W-:Y:S01]  /*20a0*/  IMAD.U32 R16, RZ, RZ, UR6 ;  /* 0x00000006ff107e24 */ /* 0x000fe2000f8e00ff */
[----:B------:R-:W-:-:S06]  /*20b0*/  MOV R17, UR7 ;  /* 0x0000000700117c02 */ /* 0x000fcc0008000f00 */
[----:B------:R-:W3:Y:S01]  /*20c0*/  LDG.E.128.CONSTANT R16, desc[UR10][R16.64+0x30] ;  /* 0x0000300a10107981 */ /* 0x000ee2000c1e9d00 */
[----:B------:R-:W-:-:S04]  /*20d0*/  IADD3 R29, P0, PT, R4, R22, RZ ;  /* 0x00000016041d7210 */ /* 0x000fc80007f1e0ff */
[----:B------:R-:W-:Y:S02]  /*20e0*/  IADD3 R20, P1, PT, R29, R20, RZ ;  /* 0x000000141d147210 */ /* 0x000fe40007f3e0ff */
[----:B------:R-:W-:-:S04]  /*20f0*/  IADD3.X R6, P0, PT, R5, R6, RZ, P0, !PT ;  /* 0x0000000605067210 */ /* 0x000fc8000071e4ff */
[----:B------:R-:W-:Y:S01]  /*2100*/  IADD3.X R21, P1, PT, R6, R21, RZ, P1, !PT ;  /* 0x0000001506157210 */ /* 0x000fe20000f3e4ff */
[----:B------:R-:W-:-:S03]  /*2110*/  IMAD.IADD R6, R25, 0x1, R7 ;  /* 0x0000000119067824 */ /* 0x000fc600078e0207 */
[----:B------:R-:W-:Y:S01]  /*2120*/  IADD3.X R2, P1, P0, R26, R24, R2, P1, P0 ;  /* 0x000000181a027210 */ /* 0x000fe20000820402 */
[----:B------:R-:W-:-:S05]  /*2130*/  IMAD.IADD R26, R27, 0x1, R23 ;  /* 0x000000011b1a7824 */ /* 0x000fca00078e0217 */
[----:B------:R-:W-:Y:S01]  /*2140*/  IADD3.X R26, PT, PT, R26, R6, R3, P1, P0 ;  /* 0x000000061a1a7210 */ /* 0x000fe20000fe0403 */
[----:B------:R-:W-:Y:S01]  /*2150*/  UIADD3 UR4, UPT, UPT, UR4, 0x4, URZ ;  /* 0x0000000404047890 */ /* 0x000fe2000fffe0ff */
[----:B--2---:R-:W-:-:S04]  /*2160*/  IMAD.WIDE.U32 R4, R13, R8, RZ ;  /* 0x000000080d047225 */ /* 0x004fc800078e00ff */
[----:B------:R-:W-:-:S04]  /*2170*/  IMAD.WIDE.U32 R24, R12, R8, RZ ;  /* 0x000000080c187225 */ /* 0x000fc800078e00ff */
[----:B------:R-:W-:Y:S01]  /*2180*/  IMAD.WIDE.U32 R4, P3, R9, R12, R4 ;  /* 0x0000000c09047225 */ /* 0x000fe20007860004 */
[----:B------:R-:W-:Y:S02]  /*2190*/  IADD3 R20, P2, PT, R20, R24, RZ ;  /* 0x0000001814147210 */ /* 0x000fe40007f5e0ff */
[----:B------:R-:W-:Y:S01]  /*21a0*/  IADD3 R4, P4, PT, R25, R4, RZ ;  /* 0x0000000419047210 */ /* 0x000fe20007f9e0ff */
[----:B---3--:R-:W-:Y:S01]  /*21b0*/  IMAD.WIDE.U32 R24, R17, R10, RZ ;  /* 0x0000000a11187225 */ /* 0x008fe200078e00ff */
[----:B------:R-:W-:-:S03]  /*21c0*/  IADD3.X R23, PT, PT, RZ, RZ, RZ, P3, !PT ;  /* 0x000000ffff177210 */ /* 0x000fc60001ffe4ff */
[----:B------:R-:W-:Y:S02]  /*21d0*/  IMAD.MOV.U32 R22, RZ, RZ, R5 ;  /* 0x000000ffff167224 */ /* 0x000fe400078e0005 */
[----:B------:R-:W-:-:S04]  /*21e0*/  IMAD.WIDE.U32 R24, P3, R16, R11, R24 ;  /* 0x0000000b10187225 */ /* 0x000fc80007860018 */
[----:B------:R-:W-:-:S04]  /*21f0*/  IMAD.WIDE.U32.X R12, R9, R13, R22, P4 ;  /* 0x0000000d090c7225 */ /* 0x000fc800020e0416 */
[----:B------:R-:W-:Y:S01]  /*2200*/  IMAD.WIDE.U32 R22, R16, R10, RZ ;  /* 0x0000000a10167225 */ /* 0x000fe200078e00ff */
[----:B------:R-:W-:Y:S02]  /*2210*/  IADD3.X R21, P2, PT, R21, R4, RZ, P2, !PT ;  /* 0x0000000415157210 */ /* 0x000fe4000175e4ff */
[----:B------:R-:W-:Y:S01]  /*2220*/  MOV R4, R25 ;  /* 0x0000001900047202 */ /* 0x000fe20000000f00 */
[----:B------:R-:W-:Y:S01]  /*2230*/  IMAD.X R5, RZ, RZ, RZ, P3 ;  /* 0x000000ffff057224 */ /* 0x000fe200018e06ff */
[----:B------:R-:W-:-:S05]  /*2240*/  IADD3 R24, P3, PT, R23, R24, RZ ;  /* 0x0000001817187210 */ /* 0x000fca0007f7e0ff */
[----:B------:R-:W-:Y:S01]  /*2250*/  IMAD.WIDE.U32.X R16, R17, R11, R4, P3 ;  /* 0x0000000b11107225 */ /* 0x000fe200018e0404 */
[----:B------:R-:W-:-:S03]  /*2260*/  IADD3 R4, P3, PT, R20, R22, RZ ;  /* 0x0000001614047210 */ /* 0x000fc60007f7e0ff */
[----:B------:R-:W-:Y:S02]  /*2270*/  IMAD R5, R15, R8, RZ ;  /* 0x000000080f057224 */ /* 0x000fe400078e02ff */
[----:B------:R-:W-:Y:S02]  /*2280*/  IMAD R15, R19, R10, RZ ;  /* 0x0000000a130f7224 */ /* 0x000fe400078e02ff */
[----:B------:R-:W-:Y:S01]  /*2290*/  IMAD R7, R9, R14, R5 ;  /* 0x0000000e09077224 */ /* 0x000fe200078e0205 */
[----:B------:R-:W-:Y:S01]  /*22a0*/  IADD3.X R5, P3, PT, R21, R24, RZ, P3, !PT ;  /* 0x0000001815057210 */ /* 0x000fe20001f7e4ff */
[----:B------:R-:W-:-:S04]  /*22b0*/  IMAD.WIDE.U32 R12, R8, R14, R12 ;  /* 0x0000000e080c7225 */ /* 0x000fc800078e000c */
[----:B------:R-:W-:-:S04]  /*22c0*/  IMAD.WIDE.U32 R16, R18, R10, R16 ;  /* 0x0000000a12107225 */ /* 0x000fc800078e0010 */
[----:B------:R-:W-:Y:S01]  /*22d0*/  IMAD R15, R18, R11, R15 ;  /* 0x0000000b120f7224 */ /* 0x000fe200078e020f */
[----:B------:R-:W-:Y:S01]  /*22e0*/  IADD3.X R2, P2, P3, R16, R12, R2, P3, P2 ;  /* 0x0000000c10027210 */ /* 0x000fe20001b44402 */
[----:B------:R-:W-:Y:S02]  /*22f0*/  IMAD.IADD R6, R13, 0x1, R7 ;  /* 0x000000010d067824 */ /* 0x000fe400078e0207 */
[----:B------:R-:W-:-:S05]  /*2300*/  IMAD.IADD R3, R17, 0x1, R15 ;  /* 0x0000000111037824 */ /* 0x000fca00078e020f */
[----:B------:R-:W-:-:S07]  /*2310*/  IADD3.X R3, PT, PT, R3, R6, R26, P2, P3 ;  /* 0x0000000603037210 */ /* 0x000fce00017e641a */
.L_x_14:
[----:B------:R-:W-:Y:S05]  /*2320*/  BRA.U !UP1, `(.L_x_11) ;  /* 0x0000000109fc7547 */ /* 0x000fea000b800000 */
[----:B------:R-:W-:Y:S02]  /*2330*/  UISETP.NE.AND UP0, UPT, UR5, 0x1, UPT ;  /* 0x000000010500788c */ /* 0x000fe4000bf05270 */
[----:B------:R-:W-:-:S04]  /*2340*/  ULOP3.LUT UR6, UR12, 0x1, URZ, 0xc0, !UPT ;  /* 0x000000010c067892 */ /* 0x000fc8000f8ec0ff */
[----:B------:R-:W-:-:S03]  /*2350*/  UISETP.NE.U32.AND UP1, UPT, UR6, 0x1, UPT ;  /* 0x000000010600788c */ /* 0x000fc6000bf25070 */
[----:B------:R-:W-:Y:S08]  /*2360*/  BRA.U !UP0, `(.L_x_15) ;  /* 0x0000000108947547 */ /* 0x000ff0000b800000 */
[----:B------:R-:W0:Y:S01]  /*2370*/  LDCU.64 UR6, c[0x0][0x390] ;  /* 0x00007200ff0677ac */ /* 0x000e220008000a00 */
[----:B------:R-:W-:-:S09]  /*2380*/  ULEA UR5, UR4, UR18, 0x3 ;  /* 0x0000001204057291 */ /* 0x000fd2000f8e18ff */
[----:B------:R-:W2:Y:S01]  /*2390*/  LDL.128 R8, [UR5] ;  /* 0x00000005ff087983 */ /* 0x000ea20008100c00 */
[----:B0-----:R-:W-:-:S06]  /*23a0*/  UIMAD.WIDE.U32 UR6, UR4, 0x10, UR6 ;  /* 0x00000010040678a5 */ /* 0x001fcc000f8e0006 */
[----:B------:R-:W-:Y:S01]  /*23b0*/  MOV R28, UR6 ;  /* 0x00000006001c7c02 */ /* 0x000fe20008000f00 */
[----:B------:R-:W-:-:S05]  /*23c0*/  IMAD.U32 R29, RZ, RZ, UR7 ;  /* 0x00000007ff1d7e24 */ /* 0x000fca000f8e00ff */
[----:B------:R-:W2:Y:S04]  /*23d0*/  LDG.E.128.CONSTANT R12, desc[UR10][R28.64] ;  /* 0x0000000a1c0c7981 */ /* 0x000ea8000c1e9d00 */
[----:B------:R-:W3:Y:S01]  /*23e0*/  LDG.E.128.CONSTANT R16, desc[UR10][R28.64+0x10] ;  /* 0x0000100a1c107981 */ /* 0x000ee2000c1e9d00 */
[----:B------:R-:W-:Y:S01]  /*23f0*/  UIADD3 UR4, UPT, UPT, UR4, 0x2, URZ ;  /* 0x0000000204047890 */ /* 0x000fe2000fffe0ff */
[----:B--2---:R-:W-:-:S04]  /*2400*/  IMAD.WIDE.U32 R20, R13, R8, RZ ;  /* 0x000000080d147225 */ /* 0x004fc800078e00ff */
[----:B------:R-:W-:-:S04]  /*2410*/  IMAD.WIDE.U32 R22, R12, R8, RZ ;  /* 0x000000080c167225 */ /* 0x000fc800078e00ff */
[----:B------:R-:W-:-:S04]  /*2420*/  IMAD.WIDE.U32 R20, P1, R9, R12, R20 ;  /* 0x0000000c09147225 */ /* 0x000fc80007820014 */
[----:B---3--:R-:W-:Y:S01]  /*2430*/  IMAD.WIDE.U32 R6, R17, R10, RZ ;  /* 0x0000000a11067225 */ /* 0x008fe200078e00ff */
[----:B------:R-:W-:Y:S02]  /*2440*/  IADD3 R27, P0, PT, R4, R22, RZ ;  /* 0x00000016041b7210 */ /* 0x000fe40007f1e0ff */
[----:B------:R-:W-:Y:S01]  /*2450*/  MOV R24, R21 ;  /* 0x0000001500187202 */ /* 0x000fe20000000f00 */
[----:B------:R-:W-:Y:S01]  /*2460*/  IMAD.X R25, RZ, RZ, RZ, P1 ;  /* 0x000000ffff197224 */ /* 0x000fe200008e06ff */
[----:B------:R-:W-:Y:S01]  /*2470*/  IADD3 R4, P1, PT, R23, R20, RZ ;  /* 0x0000001417047210 */ /* 0x000fe20007f3e0ff */
[----:B------:R-:W-:-:S04]  /*2480*/  IMAD.WIDE.U32 R6, P2, R16, R11, R6 ;  /* 0x0000000b10067225 */ /* 0x000fc80007840006 */
[----:B------:R-:W-:-:S04]  /*2490*/  IMAD.WIDE.U32 R22, R16, R10, RZ ;  /* 0x0000000a10167225 */ /* 0x000fc800078e00ff */
[----:B------:R-:W-:Y:S01]  /*24a0*/  IMAD.WIDE.U32.X R12, R9, R13, R24, P1 ;  /* 0x0000000d090c7225 */ /* 0x000fe200008e0418 */
[----:B------:R-:W-:-:S03]  /*24b0*/  IADD3 R6, P1, PT, R23, R6, RZ ;  /* 0x0000000617067210 */ /* 0x000fc60007f3e0ff */
[----:B------:R-:W-:Y:S02]  /*24c0*/  IMAD.X R21, RZ, RZ, RZ, P2 ;  /* 0x000000ffff157224 */ /* 0x000fe400010e06ff */
[----:B------:R-:W-:Y:S01]  /*24d0*/  IMAD.MOV.U32 R20, RZ, RZ, R7 ;  /* 0x000000ffff147224 */ /* 0x000fe200078e0007 */
[----:B------:R-:W-:Y:S01]  /*24e0*/  IADD3.X R5, P0, PT, R5, R4, RZ, P0, !PT ;  /* 0x0000000405057210 */ /* 0x000fe2000071e4ff */
[----:B------:R-:W-:Y:S02]  /*24f0*/  IMAD R7, R15, R8, RZ ;  /* 0x000000080f077224 */ /* 0x000fe400078e02ff */
[----:B------:R-:W-:Y:S01]  /*2500*/  IMAD.WIDE.U32.X R16, R17, R11, R20, P1 ;  /* 0x0000000b11107225 */ /* 0x000fe200008e0414 */
[----:B------:R-:W-:-:S03]  /*2510*/  IADD3 R4, P1, PT, R27, R22, RZ ;  /* 0x000000161b047210 */ /* 0x000fc60007f3e0ff */
[----:B------:R-:W-:Y:S01]  /*2520*/  IMAD R15, R19, R10, RZ ;  /* 0x0000000a130f7224 */ /* 0x000fe200078e02ff */
[----:B------:R-:W-:Y:S01]  /*2530*/  IADD3.X R5, P1, PT, R5, R6, RZ, P1, !PT ;  /* 0x0000000605057210 */ /* 0x000fe20000f3e4ff */
[-C--:B------:R-:W-:Y:S02]  /*2540*/  IMAD R7, R9, R14.reuse, R7 ;  /* 0x0000000e09077224 */ /* 0x080fe400078e0207 */
[----:B------:R-:W-:-:S04]  /*2550*/  IMAD.WIDE.U32 R12, R8, R14, R12 ;  /* 0x0000000e080c7225 */ /* 0x000fc800078e000c */
[----:B------:R-:W-:-:S04]  /*2560*/  IMAD.WIDE.U32 R16, R18, R10, R16 ;  /* 0x0000000a12107225 */ /* 0x000fc800078e0010 */
[----:B------:R-:W-:Y:S01]  /*2570*/  IMAD R15, R18, R11, R15 ;  /* 0x0000000b120f7224 */ /* 0x000fe200078e020f */
[----:B------:R-:W-:Y:S02]  /*2580*/  IADD3 R6, PT, PT, R13, R7, RZ ;  /* 0x000000070d067210 */ /* 0x000fe40007ffe0ff */
[----:B------:R-:W-:Y:S01]  /*2590*/  IADD3.X R2, P0, P1, R16, R12, R2, P1, P0 ;  /* 0x0000000c10027210 */ /* 0x000fe20000900402 */
[----:B------:R-:W-:-:S05]  /*25a0*/  IMAD.IADD R15, R17, 0x1, R15 ;  /* 0x00000001110f7824 */ /* 0x000fca00078e020f */
[----:B------:R-:W-:-:S07]  /*25b0*/  IADD3.X R3, PT, PT, R15, R6, R3, P0, P1 ;  /* 0x000000060f037210 */ /* 0x000fce00007e2403 */
.L_x_15:
[----:B------:R-:W-:Y:S05]  /*25c0*/  BRA.U UP1, `(.L_x_11) ;  /* 0x0000000101547547 */ /* 0x000fea000b800000 */
[----:B------:R-:W0:Y:S02]  /*25d0*/  LDCU.64 UR6, c[0x0][0x390] ;  /* 0x00007200ff0677ac */ /* 0x000e240008000a00 */
[----:B0-----:R-:W-:Y:S02]  /*25e0*/  UIMAD.WIDE.U32 UR6, UR4, 0x10, UR6 ;  /* 0x00000010040678a5 */ /* 0x001fe4000f8e0006 */
[----:B------:R-:W-:-:S04]  /*25f0*/  ULEA UR4, UR4, UR18, 0x3 ;  /* 0x0000001204047291 */ /* 0x000fc8000f8e18ff */
[----:B------:R-:W-:Y:S01]  /*2600*/  IMAD.U32 R10, RZ, RZ, UR6 ;  /* 0x00000006ff0a7e24 */ /* 0x000fe2000f8e00ff */
[----:B------:R-:W-:-:S04]  /*2610*/  MOV R11, UR7 ;  /* 0x00000007000b7c02 */ /* 0x000fc80008000f00 */
[----:B------:R-:W2:Y:S04]  /*2620*/  LDL.64 R6, [UR4] ;  /* 0x00000004ff067983 */ /* 0x000ea80008100a00 */
[----:B------:R-:W2:Y:S02]  /*2630*/  LDG.E.128.CONSTANT R8, desc[UR10][R10.64] ;  /* 0x0000000a0a087981 */ /* 0x000ea4000c1e9d00 */
[----:B--2---:R-:W-:-:S04]  /*2640*/  IMAD.WIDE.U32 R12, R9, R6, RZ ;  /* 0x00000006090c7225 */ /* 0x004fc800078e00ff */
[----:B------:R-:W-:Y:S02]  /*2650*/  IMAD R11, R11, R6, RZ ;  /* 0x000000060b0b7224 */ /* 0x000fe400078e02ff */
[----:B------:R-:W-:-:S04]  /*2660*/  IMAD.WIDE.U32 R14, P0, R7, R8, R12 ;  /* 0x00000008070e7225 */ /* 0x000fc8000780000c */
[----:B------:R-:W-:-:S04]  /*2670*/  IMAD.WIDE.U32 R12, R8, R6, RZ ;  /* 0x00000006080c7225 */ /* 0x000fc800078e00ff */
[----:B------:R-:W-:Y:S01]  /*2680*/  IMAD.X R17, RZ, RZ, RZ, P0 ;  /* 0x000000ffff117224 */ /* 0x000fe200000e06ff */
[----:B------:R-:W-:Y:S01]  /*2690*/  IADD3 R14, P0, PT, R13, R14, RZ ;  /* 0x0000000e0d0e7210 */ /* 0x000fe20007f1e0ff */
[----:B------:R-:W-:-:S04]  /*26a0*/  IMAD.MOV.U32 R16, RZ, RZ, R15 ;  /* 0x000000ffff107224 */ /* 0x000fc800078e000f */
[----:B------:R-:W-:Y:S01]  /*26b0*/  IMAD.WIDE.U32.X R8, R7, R9, R16, P0 ;  /* 0x0000000907087225 */ /* 0x000fe200000e0410 */
[----:B------:R-:W-:-:S04]  /*26c0*/  IADD3 R4, P0, PT, R4, R12, RZ ;  /* 0x0000000c04047210 */ /* 0x000fc80007f1e0ff */
[----:B------:R-:W-:Y:S01]  /*26d0*/  IADD3.X R5, P0, PT, R5, R14, RZ, P0, !PT ;  /* 0x0000000e05057210 */ /* 0x000fe2000071e4ff */
[----:B------:R-:W-:-:S03]  /*26e0*/  IMAD.WIDE.U32 R8, R6, R10, R8 ;  /* 0x0000000a06087225 */ /* 0x000fc600078e0008 */
[----:B------:R-:W-:Y:S01]  /*26f0*/  IADD3.X R2, P0, PT, R2, R8, RZ, P0, !PT ;  /* 0x0000000802027210 */ /* 0x000fe2000071e4ff */
[----:B------:R-:W-:-:S05]  /*2700*/  IMAD R8, R7, R10, R11 ;  /* 0x0000000a07087224 */ /* 0x000fca00078e020b */
[----:B------:R-:W-:-:S07]  /*2710*/  IADD3.X R3, PT, PT, R3, R9, R8, P0, !PT ;  /* 0x0000000903037210 */ /* 0x000fce00007fe408 */
.L_x_11:
[----:B------:R-:W0:Y:S08]  /*2720*/  LDC.64 R6, c[0x0][0x3a0] ;  /* 0x0000e800ff067b82 */ /* 0x000e300000000a00 */
[----:B------:R-:W1:Y:S01]  /*2730*/  LDC.64 R8, c[0x0][0x3a8] ;  /* 0x0000ea00ff087b82 */ /* 0x000e620000000a00 */
[----:B0-----:R-:W-:-:S05]  /*2740*/  IMAD.WIDE R6, R0, 0x8, R6 ;  /* 0x0000000800067825 */ /* 0x001fca00078e0206 */
[----:B------:R-:W-:Y:S01]  /*2750*/  STG.E.64 desc[UR10][R6.64], R4 ;  /* 0x0000000406007986 */ /* 0x000fe2000c101b0a */
[----:B-1----:R-:W-:-:S05]  /*2760*/  IMAD.WIDE R8, R0, 0x8, R8 ;  /* 0x0000000800087825 */ /* 0x002fca00078e0208 */
[----:B------:R-:W-:Y:S01]  /*2770*/  STG.E.64 desc[UR10][R8.64], R2 ;  /* 0x0000000208007986 */ /* 0x000fe2000c101b0a */
[----:B------:R-:W-:Y:S05]  /*2780*/  EXIT ;  /* 0x000000000000794d */ /* 0x000fea0003800000 */
        .weak           $__internal_0_$__cuda_sm20_rem_u64
        .type           $__internal_0_$__cuda_sm20_rem_u64,@function
        .size           $__internal_0_$__cuda_sm20_rem_u64,(.L_x_17 - $__internal_0_$__cuda_sm20_rem_u64)
$__internal_0_$__cuda_sm20_rem_u64:
[----:B------:R-:W-:-:S06]  /*2790*/  MOV R17, R11 ;  /* 0x0000000b00117202 */ /* 0x000fcc0000000f00 */
[----:B------:R-:W0:Y:S08]  /*27a0*/  I2F.U64.RP R17, R16 ;  /* 0x0000001000117312 */ /* 0x000e300000309000 */
[----:B0-----:R-:W0:Y:S02]  /*27b0*/  MUFU.RCP R6, R17 ;  /* 0x0000001100067308 */ /* 0x001e240000001000 */
[----:B0-----:R-:W-:-:S06]  /*27c0*/  VIADD R6, R6, 0x1ffffffe ;  /* 0x1ffffffe06067836 */ /* 0x001fcc0000000000 */
[----:B------:R-:W0:Y:S02]  /*27d0*/  F2I.U64.TRUNC R6, R6 ;  /* 0x0000000600067311 */ /* 0x000e24000020d800 */
[----:B0-----:R-:W-:-:S04]  /*27e0*/  IMAD.WIDE.U32 R8, R6, R16, RZ ;  /* 0x0000001006087225 */ /* 0x001fc800078e00ff */
[----:B------:R-:W-:Y:S01]  /*27f0*/  IMAD R9, R6, R11, R9 ;  /* 0x0000000b06097224 */ /* 0x000fe200078e0209 */
[----:B------:R-:W-:-:S03]  /*2800*/  IADD3 R19, P0, PT, RZ, -R8, RZ ;  /* 0x80000008ff137210 */ /* 0x000fc60007f1e0ff */
[----:B------:R-:W-:Y:S02]  /*2810*/  IMAD R9, R7, R16, R9 ;  /* 0x0000001007097224 */ /* 0x000fe400078e0209 */
[----:B------:R-:W-:-:S04]  /*2820*/  IMAD.HI.U32 R8, R6, R19, RZ ;  /* 0x0000001306087227 */ /* 0x000fc800078e00ff */
[----:B------:R-:W-:Y:S01]  /*2830*/  IMAD.X R21, RZ, RZ, ~R9, P0 ;  /* 0x000000ffff157224 */ /* 0x000fe200000e0e09 */
[----:B------:R-:W-:-:S03]  /*2840*/  MOV R9, R6 ;  /* 0x0000000600097202 */ /* 0x000fc60000000f00 */
[-C--:B------:R-:W-:Y:S02]  /*2850*/  IMAD R17, R7, R21.reuse, RZ ;  /* 0x0000001507117224 */ /* 0x080fe400078e02ff */
[----:B------:R-:W-:-:S04]  /*2860*/  IMAD.WIDE.U32 R8, P0, R6, R21, R8 ;  /* 0x0000001506087225 */ /* 0x000fc80007800008 */
[----:B------:R-:W-:-:S04]  /*2870*/  IMAD.HI.U32 R21, R7, R21, RZ ;  /* 0x0000001507157227 */ /* 0x000fc800078e00ff */
[----:B------:R-:W-:-:S05]  /*2880*/  IMAD.HI.U32 R8, P2, R7, R19, R8 ;  /* 0x0000001307087227 */ /* 0x000fca0007840008 */
[----:B------:R-:W-:Y:S01]  /*2890*/  IADD3 R9, P3, PT, R17, R8, RZ ;  /* 0x0000000811097210 */ /* 0x000fe20007f7e0ff */
[----:B------:R-:W-:-:S04]  /*28a0*/  IMAD.X R8, R21, 0x1, R7, P0 ;  /* 0x0000000115087824 */ /* 0x000fc800000e0607 */
[----:B------:R-:W-:Y:S01]  /*28b0*/  IMAD.WIDE.U32 R6, R9, R16, RZ ;  /* 0x0000001009067225 */ /* 0x000fe200078e00ff */
[----:B------:R-:W-:-:S03]  /*28c0*/  IADD3.X R17, PT, PT, RZ, RZ, R8, P3, P2 ;  /* 0x000000ffff117210 */ /* 0x000fc60001fe4408 */
[----:B------:R-:W-:Y:S01]  /*28d0*/  IMAD R7, R9, R11, R7 ;  /* 0x0000000b09077224 */ /* 0x000fe200078e0207 */
[----:B------:R-:W-:-:S03]  /*28e0*/  IADD3 R19, P0, PT, RZ, -R6, RZ ;  /* 0x80000006ff137210 */ /* 0x000fc60007f1e0ff */
[----:B------:R-:W-:Y:S02]  /*28f0*/  IMAD R7, R17, R16, R7 ;  /* 0x0000001011077224 */ /* 0x000fe400078e0207 */
[----:B------:R-:W-:-:S04]  /*2900*/  IMAD.HI.U32 R8, R9, R19, RZ ;  /* 0x0000001309087227 */ /* 0x000fc800078e00ff */
[----:B------:R-:W-:Y:S02]  /*2910*/  IMAD.X R6, RZ, RZ, ~R7, P0 ;  /* 0x000000ffff067224 */ /* 0x000fe400000e0e07 */
[----:B------:R-:W-:Y:S02]  /*2920*/  IMAD.MOV.U32 R7, RZ, RZ, RZ ;  /* 0x000000ffff077224 */ /* 0x000fe400078e00ff */
[----:B------:R-:W-:-:S04]  /*2930*/  IMAD.WIDE.U32 R8, P0, R9, R6, R8 ;  /* 0x0000000609087225 */ /* 0x000fc80007800008 */
[C---:B------:R-:W-:Y:S02]  /*2940*/  IMAD R18, R17.reuse, R6, RZ ;  /* 0x0000000611127224 */ /* 0x040fe400078e02ff */
[----:B------:R-:W-:-:S04]  /*2950*/  IMAD.HI.U32 R9, P2, R17, R19, R8 ;  /* 0x0000001311097227 */ /* 0x000fc80007840008 */
[----:B------:R-:W-:Y:S01]  /*2960*/  IMAD.HI.U32 R6, R17, R6, RZ ;  /* 0x0000000611067227 */ /* 0x000fe200078e00ff */
[----:B------:R-:W-:-:S04]  /*2970*/  IADD3 R9, P3, PT, R18, R9, RZ ;  /* 0x0000000912097210 */ /* 0x000fc80007f7e0ff */
[----:B------:R-:W-:Y:S01]  /*2980*/  IADD3.X R17, PT, PT, R6, R17, RZ, P0, !PT ;  /* 0x0000001106117210 */ /* 0x000fe200007fe4ff */
[----:B------:R-:W-:-:S03]  /*2990*/  IMAD.HI.U32 R6, R9, R10, RZ ;  /* 0x0000000a09067227 */ /* 0x000fc600078e00ff */
[----:B------:R-:W-:Y:S01]  /*29a0*/  IADD3.X R17, PT, PT, RZ, RZ, R17, P3, P2 ;  /* 0x000000ffff117210 */ /* 0x000fe20001fe4411 */
[----:B------:R-:W-:-:S04]  /*29b0*/  IMAD.WIDE.U32 R6, R9, R15, R6 ;  /* 0x0000000f09067225 */ /* 0x000fc800078e0006 */
[C---:B------:R-:W-:Y:S02]  /*29c0*/  IMAD R9, R17.reuse, R15, RZ ;  /* 0x0000000f11097224 */ /* 0x040fe400078e02ff */
[----:B------:R-:W-:-:S04]  /*29d0*/  IMAD.HI.U32 R6, P0, R17, R10, R6 ;  /* 0x0000000a11067227 */ /* 0x000fc80007800006 */
[----:B------:R-:W-:Y:S01]  /*29e0*/  IMAD.HI.U32 R8, R17, R15, RZ ;  /* 0x0000000f11087227 */ /* 0x000fe200078e00ff */
[----:B------:R-:W-:-:S03]  /*29f0*/  IADD3 R9, P2, PT, R9, R6, RZ ;  /* 0x0000000609097210 */ /* 0x000fc60007f5e0ff */
[----:B------:R-:W-:Y:S02]  /*2a00*/  IMAD.X R8, RZ, RZ, R8, P0 ;  /* 0x000000ffff087224 */ /* 0x000fe400000e0608 */
[----:B------:R-:W-:-:S03]  /*2a10*/  IMAD.WIDE.U32 R6, R9, R16, RZ ;  /* 0x0000001009067225 */ /* 0x000fc600078e00ff */
[----:B------:R-:W-:Y:S01]  /*2a20*/  IADD3.X R17, PT, PT, RZ, R8, RZ, P2, !PT ;  /* 0x00000008ff117210 */ /* 0x000fe200017fe4ff */
[----:B------:R-:W-:Y:S01]  /*2a30*/  IMAD R9, R9, R11, R7 ;  /* 0x0000000b09097224 */ /* 0x000fe200078e0207 */
[----:B------:R-:W-:-:S03]  /*2a40*/  IADD3 R7, P2, PT, -R6, R10, RZ ;  /* 0x0000000a06077210 */ /* 0x000fc60007f5e1ff */
[-C--:B------:R-:W-:Y:S01]  /*2a50*/  IMAD R6, R17, R16.reuse, R9 ;  /* 0x0000001011067224 */ /* 0x080fe200078e0209 */
[----:B------:R-:W-:-:S03]  /*2a60*/  ISETP.GE.U32.AND P0, PT, R7, R16, PT ;  /* 0x000000100700720c */ /* 0x000fc60003f06070 */
[----:B------:R-:W-:Y:S01]  /*2a70*/  IMAD.X R6, R15, 0x1, ~R6, P2 ;  /* 0x000000010f067824 */ /* 0x000fe200010e0e06 */
[----:B------:R-:W-:Y:S01]  /*2a80*/  IADD3 R9, P2, PT, -R16, R7, RZ ;  /* 0x0000000710097210 */ /* 0x000fe20007f5e1ff */
[----:B------:R-:W-:-:S03]  /*2a90*/  IMAD.MOV.U32 R15, RZ, RZ, 0x0 ;  /* 0x00000000ff0f7424 */ /* 0x000fc600078e00ff */
[C---:B------:R-:W-:Y:S01]  /*2aa0*/  ISETP.GE.U32.AND.EX P0, PT, R6.reuse, R11, PT, P0 ;  /* 0x0000000b0600720c */ /* 0x040fe20003f06100 */
[----:B------:R-:W-:Y:S01]  /*2ab0*/  IMAD.X R8, R6, 0x1, ~R11, P2 ;  /* 0x0000000106087824 */ /* 0x000fe200010e0e0b */
[----:B------:R-:W-:Y:S02]  /*2ac0*/  ISETP.NE.U32.AND P2, PT, R16, RZ, PT ;  /* 0x000000ff1000720c */ /* 0x000fe40003f45070 */
[----:B------:R-:W-:Y:S02]  /*2ad0*/  SEL R9, R9, R7, P0 ;  /* 0x0000000709097207 */ /* 0x000fe40000000000 */
[----:B------:R-:W-:Y:S02]  /*2ae0*/  SEL R8, R8, R6, P0 ;  /* 0x0000000608087207 */ /* 0x000fe40000000000 */
[----:B------:R-:W-:Y:S02]  /*2af0*/  ISETP.GE.U32.AND P0, PT, R9, R16, PT ;  /* 0x000000100900720c */ /* 0x000fe40003f06070 */
[----:B------:R-:W-:-:S02]  /*2b00*/  IADD3 R6, P3, PT, -R16, R9, RZ ;  /* 0x0000000910067210 */ /* 0x000fc40007f7e1ff */
[----:B------:R-:W-:Y:S02]  /*2b10*/  ISETP.GE.U32.AND.EX P0, PT, R8, R11, PT, P0 ;  /* 0x0000000b0800720c */ /* 0x000fe40003f06100 */
[CC--:B------:R-:W-:Y:S02]  /*2b20*/  IADD3.X R7, PT, PT, ~R11.reuse, R8.reuse, RZ, P3, !PT ;  /* 0x000000080b077210 */ /* 0x0c0fe40001ffe5ff */
[----:B------:R-:W-:Y:S02]  /*2b30*/  ISETP.NE.AND.EX P2, PT, R11, RZ, PT, P2 ;  /* 0x000000ff0b00720c */ /* 0x000fe40003f45320 */
[----:B------:R-:W-:Y:S02]  /*2b40*/  SEL R6, R6, R9, P0 ;  /* 0x0000000906067207 */ /* 0x000fe40000000000 */
[----:B------:R-:W-:Y:S02]  /*2b50*/  SEL R7, R7, R8, P0 ;  /* 0x0000000807077207 */ /* 0x000fe40000000000 */
[----:B------:R-:W-:-:S02]  /*2b60*/  SEL R6, R6, 0xffffffff, P2 ;  /* 0xffffffff06067807 */ /* 0x000fc40001000000 */
[----:B------:R-:W-:Y:S01]  /*2b70*/  SEL R7, R7, 0xffffffff, P2 ;  /* 0xffffffff07077807 */ /* 0x000fe20001000000 */
[----:B------:R-:W-:Y:S06]  /*2b80*/  RET.REL.NODEC R14 `(_Z10crt_kernelPKmS0_PKoS0_PmS3_ii) ;  /* 0xffffffd40e1c7950 */ /* 0x000fec0003c3ffff */
.L_x_16:
[----:B------:R-:W-:-:S00]  /*2b90*/  BRA `(.L_x_16) ;  /* 0xfffffffc00fc7947 */ /* 0x000fc0000383ffff */
[----:B------:R-:W-:-:S00]  /*2ba0*/  NOP ;  /* 0x0000000000007918 */ /* 0x000fc00000000000 */
        /* <DEDUP_REMOVED lines=13> */
.L_x_17:


//--------------------- .nv.shared.reserved.0     --------------------------
	.section	.nv.shared.reserved.0,"aw",@nobits
	.weak		__nv_reservedSMEM_offset_0_alias
	.size		__nv_reservedSMEM_offset_0_alias, 0, 64
	.other		__nv_reservedSMEM_offset_0_alias,@"STO_CUDA_RESERVED_SHARED STV_DEFAULT"
__nv_reservedSMEM_offset_0_alias:
	.zero		0
	.zero		64


//--------------------- .nv.constant0._Z10crt_kernelPKmS0_PKoS0_PmS3_ii --------------------------
	.section	.nv.constant0._Z10crt_kernelPKmS0_PKoS0_PmS3_ii,"a",@progbits
	.sectionflags	@""
	.align	4
.nv.constant0._Z10crt_kernelPKmS0_PKoS0_PmS3_ii:
	.zero		952


//--------------------- SYMBOLS --------------------------

	.type		.nv.reservedSmem.offset0,@object
	.size		.nv.reservedSmem.offset0,0x4
